//
// Generated by NVIDIA NVVM Compiler
//
// Compiler Build ID: CL-36424714
// Cuda compilation tools, release 13.0, V13.0.88
// Based on NVVM 20.0.0
//

.version 9.0
.target sm_100
.address_size 64

	// .globl	_Z9find_fullPiii
.extern .func  (.param .b32 func_retval0) vprintf
(
	.param .b64 vprintf_param_0,
	.param .b64 vprintf_param_1
)
;
.global .align 1 .b8 $str[37] = {70, 111, 117, 110, 100, 32, 99, 104, 117, 110, 107, 32, 97, 116, 32, 37, 100, 44, 32, 37, 100, 59, 32, 114, 101, 97, 108, 58, 32, 37, 100, 44, 32, 37, 100, 10};

.visible .entry _Z9find_fullPiii(
	.param .u64 .ptr .align 1 _Z9find_fullPiii_param_0,
	.param .u32 _Z9find_fullPiii_param_1,
	.param .u32 _Z9find_fullPiii_param_2
)
{
	.local .align 16 .b8 	__local_depot0[16];
	.reg .b64 	%SP;
	.reg .b64 	%SPL;
	.reg .pred 	%p<50>;
	.reg .b32 	%r<144>;
	.reg .b64 	%rd<53>;

	mov.u64 	%SPL, __local_depot0;
	cvta.local.u64 	%SP, %SPL;
	ld.param.u64 	%rd22, [_Z9find_fullPiii_param_0];
	ld.param.u32 	%r6, [_Z9find_fullPiii_param_1];
	ld.param.u32 	%r7, [_Z9find_fullPiii_param_2];
	cvta.to.global.u64 	%rd1, %rd22;
	mov.u32 	%r8, %ctaid.x;
	mov.u32 	%r9, %ntid.x;
	mad.lo.s32 	%r1, %r8, %r9, %r6;
	mov.u32 	%r10, %ctaid.y;
	mov.u32 	%r11, %ntid.y;
	mov.u32 	%r12, %tid.y;
	mad.lo.s32 	%r13, %r10, %r11, %r12;
	add.s32 	%r2, %r13, %r7;
	cvt.s64.s32 	%rd23, %r1;
	mul.lo.s64 	%rd24, %rd23, 341873128712;
	cvt.s64.s32 	%rd25, %r2;
	mad.lo.s64 	%rd26, %rd25, 132897987541, %rd24;
	xor.b64  	%rd52, %rd26, 25214903917;
	mov.b32 	%r143, 0;
$L__BB0_1:
	shl.b32 	%r14, %r143, 4;
	mad.lo.s64 	%rd4, %rd52, 173371948804569, 249589160368982;
	shr.u64 	%rd27, %rd4, 17;
	cvt.u32.u64 	%r15, %rd27;
	and.b32  	%r16, %r15, 2147483647;
	mul.hi.u32 	%r17, %r16, 1717986919;
	shr.u32 	%r18, %r17, 1;
	mul.lo.s32 	%r19, %r18, 5;
	sub.s32 	%r20, %r16, %r19;
	setp.lt.u32 	%p1, %r20, 4;
	mul.wide.u32 	%rd28, %r14, 4;
	add.s64 	%rd5, %rd1, %rd28;
	@%p1 bra 	$L__BB0_3;
	ld.global.u32 	%r22, [%rd5];
	setp.eq.s32 	%p3, %r22, 1;
	@%p3 bra 	$L__BB0_4;
	bra.uni 	$L__BB0_51;
$L__BB0_3:
	ld.global.u32 	%r21, [%rd5];
	setp.ne.s32 	%p2, %r21, 0;
	@%p2 bra 	$L__BB0_51;
$L__BB0_4:
	mad.lo.s64 	%rd6, %rd4, 151235864972905, 26170738722746;
	shr.u64 	%rd29, %rd6, 17;
	cvt.u32.u64 	%r23, %rd29;
	and.b32  	%r24, %r23, 2147483647;
	mul.hi.u32 	%r25, %r24, 1717986919;
	shr.u32 	%r26, %r25, 1;
	mul.lo.s32 	%r27, %r26, 5;
	sub.s32 	%r28, %r24, %r27;
	setp.gt.u32 	%p4, %r28, 3;
	@%p4 bra 	$L__BB0_6;
	ld.global.u32 	%r29, [%rd5+4];
	setp.eq.s32 	%p5, %r29, 0;
	@%p5 bra 	$L__BB0_7;
	bra.uni 	$L__BB0_51;
$L__BB0_6:
	ld.global.u32 	%r30, [%rd5+4];
	setp.ne.s32 	%p6, %r30, 1;
	@%p6 bra 	$L__BB0_51;
$L__BB0_7:
	mad.lo.s64 	%rd7, %rd6, 151235864972905, 26170738722746;
	shr.u64 	%rd30, %rd7, 17;
	cvt.u32.u64 	%r31, %rd30;
	and.b32  	%r32, %r31, 2147483647;
	mul.hi.u32 	%r33, %r32, 1717986919;
	shr.u32 	%r34, %r33, 1;
	mul.lo.s32 	%r35, %r34, 5;
	sub.s32 	%r36, %r32, %r35;
	setp.gt.u32 	%p7, %r36, 3;
	@%p7 bra 	$L__BB0_9;
	ld.global.u32 	%r37, [%rd5+8];
	setp.eq.s32 	%p8, %r37, 0;
	@%p8 bra 	$L__BB0_10;
	bra.uni 	$L__BB0_51;
$L__BB0_9:
	ld.global.u32 	%r38, [%rd5+8];
	setp.ne.s32 	%p9, %r38, 1;
	@%p9 bra 	$L__BB0_51;
$L__BB0_10:
	mad.lo.s64 	%rd31, %rd7, 151235864972905, 26170738722746;
	and.b64  	%rd8, %rd31, 281474976710655;
	shr.u64 	%rd32, %rd8, 17;
	cvt.u32.u64 	%r39, %rd32;
	mul.hi.u32 	%r40, %r39, 1717986919;
	shr.u32 	%r41, %r40, 1;
	mul.lo.s32 	%r42, %r41, 5;
	sub.s32 	%r43, %r39, %r42;
	setp.gt.u32 	%p10, %r43, 3;
	@%p10 bra 	$L__BB0_12;
	ld.global.u32 	%r44, [%rd5+12];
	setp.eq.s32 	%p11, %r44, 0;
	@%p11 bra 	$L__BB0_13;
	bra.uni 	$L__BB0_51;
$L__BB0_12:
	ld.global.u32 	%r45, [%rd5+12];
	setp.ne.s32 	%p12, %r45, 1;
	@%p12 bra 	$L__BB0_51;
$L__BB0_13:
	mad.lo.s64 	%rd9, %rd8, 6606368939264069225, 1247523267520350138;
	shr.u64 	%rd33, %rd9, 17;
	cvt.u32.u64 	%r46, %rd33;
	and.b32  	%r47, %r46, 2147483647;
	mul.hi.u32 	%r48, %r47, 1717986919;
	shr.u32 	%r49, %r48, 1;
	mul.lo.s32 	%r50, %r49, 5;
	sub.s32 	%r51, %r47, %r50;
	setp.gt.u32 	%p13, %r51, 3;
	@%p13 bra 	$L__BB0_15;
	ld.global.u32 	%r52, [%rd5+16];
	setp.eq.s32 	%p14, %r52, 0;
	@%p14 bra 	$L__BB0_16;
	bra.uni 	$L__BB0_51;
$L__BB0_15:
	ld.global.u32 	%r53, [%rd5+16];
	setp.ne.s32 	%p15, %r53, 1;
	@%p15 bra 	$L__BB0_51;
$L__BB0_16:
	mad.lo.s64 	%rd10, %rd9, 151235864972905, 26170738722746;
	shr.u64 	%rd34, %rd10, 17;
	cvt.u32.u64 	%r54, %rd34;
	and.b32  	%r55, %r54, 2147483647;
	mul.hi.u32 	%r56, %r55, 1717986919;
	shr.u32 	%r57, %r56, 1;
	mul.lo.s32 	%r58, %r57, 5;
	sub.s32 	%r59, %r55, %r58;
	setp.gt.u32 	%p16, %r59, 3;
	@%p16 bra 	$L__BB0_18;
	ld.global.u32 	%r60, [%rd5+20];
	setp.eq.s32 	%p17, %r60, 0;
	@%p17 bra 	$L__BB0_19;
	bra.uni 	$L__BB0_51;
$L__BB0_18:
	ld.global.u32 	%r61, [%rd5+20];
	setp.ne.s32 	%p18, %r61, 1;
	@%p18 bra 	$L__BB0_51;
$L__BB0_19:
	mad.lo.s64 	%rd11, %rd10, 151235864972905, 26170738722746;
	shr.u64 	%rd35, %rd11, 17;
	cvt.u32.u64 	%r62, %rd35;
	and.b32  	%r63, %r62, 2147483647;
	mul.hi.u32 	%r64, %r63, 1717986919;
	shr.u32 	%r65, %r64, 1;
	mul.lo.s32 	%r66, %r65, 5;
	sub.s32 	%r67, %r63, %r66;
	setp.gt.u32 	%p19, %r67, 3;
	@%p19 bra 	$L__BB0_21;
	ld.global.u32 	%r68, [%rd5+24];
	setp.eq.s32 	%p20, %r68, 0;
	@%p20 bra 	$L__BB0_22;
	bra.uni 	$L__BB0_51;
$L__BB0_21:
	ld.global.u32 	%r69, [%rd5+24];
	setp.ne.s32 	%p21, %r69, 1;
	@%p21 bra 	$L__BB0_51;
$L__BB0_22:
	mad.lo.s64 	%rd36, %rd11, 151235864972905, 26170738722746;
	and.b64  	%rd12, %rd36, 281474976710655;
	shr.u64 	%rd37, %rd12, 17;
	cvt.u32.u64 	%r70, %rd37;
	mul.hi.u32 	%r71, %r70, 1717986919;
	shr.u32 	%r72, %r71, 1;
	mul.lo.s32 	%r73, %r72, 5;
	sub.s32 	%r74, %r70, %r73;
	setp.gt.u32 	%p22, %r74, 3;
	@%p22 bra 	$L__BB0_24;
	ld.global.u32 	%r75, [%rd5+28];
	setp.eq.s32 	%p23, %r75, 0;
	@%p23 bra 	$L__BB0_25;
	bra.uni 	$L__BB0_51;
$L__BB0_24:
	ld.global.u32 	%r76, [%rd5+28];
	setp.ne.s32 	%p24, %r76, 1;
	@%p24 bra 	$L__BB0_51;
$L__BB0_25:
	mad.lo.s64 	%rd13, %rd12, 6606368939264069225, 1247523267520350138;
	shr.u64 	%rd38, %rd13, 17;
	cvt.u32.u64 	%r77, %rd38;
	and.b32  	%r78, %r77, 2147483647;
	mul.hi.u32 	%r79, %r78, 1717986919;
	shr.u32 	%r80, %r79, 1;
	mul.lo.s32 	%r81, %r80, 5;
	sub.s32 	%r82, %r78, %r81;
	setp.gt.u32 	%p25, %r82, 3;
	@%p25 bra 	$L__BB0_27;
	ld.global.u32 	%r83, [%rd5+32];
	setp.eq.s32 	%p26, %r83, 0;
	@%p26 bra 	$L__BB0_28;
	bra.uni 	$L__BB0_51;
$L__BB0_27:
	ld.global.u32 	%r84, [%rd5+32];
	setp.ne.s32 	%p27, %r84, 1;
	@%p27 bra 	$L__BB0_51;
$L__BB0_28:
	mad.lo.s64 	%rd14, %rd13, 151235864972905, 26170738722746;
	shr.u64 	%rd39, %rd14, 17;
	cvt.u32.u64 	%r85, %rd39;
	and.b32  	%r86, %r85, 2147483647;
	mul.hi.u32 	%r87, %r86, 1717986919;
	shr.u32 	%r88, %r87, 1;
	mul.lo.s32 	%r89, %r88, 5;
	sub.s32 	%r90, %r86, %r89;
	setp.gt.u32 	%p28, %r90, 3;
	@%p28 bra 	$L__BB0_30;
	ld.global.u32 	%r91, [%rd5+36];
	setp.eq.s32 	%p29, %r91, 0;
	@%p29 bra 	$L__BB0_31;
	bra.uni 	$L__BB0_51;
$L__BB0_30:
	ld.global.u32 	%r92, [%rd5+36];
	setp.ne.s32 	%p30, %r92, 1;
	@%p30 bra 	$L__BB0_51;
$L__BB0_31:
	mad.lo.s64 	%rd15, %rd14, 151235864972905, 26170738722746;
	shr.u64 	%rd40, %rd15, 17;
	cvt.u32.u64 	%r93, %rd40;
	and.b32  	%r94, %r93, 2147483647;
	mul.hi.u32 	%r95, %r94, 1717986919;
	shr.u32 	%r96, %r95, 1;
	mul.lo.s32 	%r97, %r96, 5;
	sub.s32 	%r98, %r94, %r97;
	setp.gt.u32 	%p31, %r98, 3;
	@%p31 bra 	$L__BB0_33;
	ld.global.u32 	%r99, [%rd5+40];
	setp.eq.s32 	%p32, %r99, 0;
	@%p32 bra 	$L__BB0_34;
	bra.uni 	$L__BB0_51;
$L__BB0_33:
	ld.global.u32 	%r100, [%rd5+40];
	setp.ne.s32 	%p33, %r100, 1;
	@%p33 bra 	$L__BB0_51;
$L__BB0_34:
	mad.lo.s64 	%rd41, %rd15, 151235864972905, 26170738722746;
	and.b64  	%rd16, %rd41, 281474976710655;
	shr.u64 	%rd42, %rd16, 17;
	cvt.u32.u64 	%r101, %rd42;
	mul.hi.u32 	%r102, %r101, 1717986919;
	shr.u32 	%r103, %r102, 1;
	mul.lo.s32 	%r104, %r103, 5;
	sub.s32 	%r105, %r101, %r104;
	setp.gt.u32 	%p34, %r105, 3;
	@%p34 bra 	$L__BB0_36;
	ld.global.u32 	%r106, [%rd5+44];
	setp.eq.s32 	%p35, %r106, 0;
	@%p35 bra 	$L__BB0_37;
	bra.uni 	$L__BB0_51;
$L__BB0_36:
	ld.global.u32 	%r107, [%rd5+44];
	setp.ne.s32 	%p36, %r107, 1;
	@%p36 bra 	$L__BB0_51;
$L__BB0_37:
	mad.lo.s64 	%rd17, %rd16, 6606368939264069225, 1247523267520350138;
	shr.u64 	%rd43, %rd17, 17;
	cvt.u32.u64 	%r108, %rd43;
	and.b32  	%r109, %r108, 2147483647;
	mul.hi.u32 	%r110, %r109, 1717986919;
	shr.u32 	%r111, %r110, 1;
	mul.lo.s32 	%r112, %r111, 5;
	sub.s32 	%r113, %r109, %r112;
	setp.gt.u32 	%p37, %r113, 3;
	@%p37 bra 	$L__BB0_39;
	ld.global.u32 	%r114, [%rd5+48];
	setp.eq.s32 	%p38, %r114, 0;
	@%p38 bra 	$L__BB0_40;
	bra.uni 	$L__BB0_51;
$L__BB0_39:
	ld.global.u32 	%r115, [%rd5+48];
	setp.ne.s32 	%p39, %r115, 1;
	@%p39 bra 	$L__BB0_51;
$L__BB0_40:
	mad.lo.s64 	%rd18, %rd17, 151235864972905, 26170738722746;
	shr.u64 	%rd44, %rd18, 17;
	cvt.u32.u64 	%r116, %rd44;
	and.b32  	%r117, %r116, 2147483647;
	mul.hi.u32 	%r118, %r117, 1717986919;
	shr.u32 	%r119, %r118, 1;
	mul.lo.s32 	%r120, %r119, 5;
	sub.s32 	%r121, %r117, %r120;
	setp.gt.u32 	%p40, %r121, 3;
	@%p40 bra 	$L__BB0_42;
	ld.global.u32 	%r122, [%rd5+52];
	setp.eq.s32 	%p41, %r122, 0;
	@%p41 bra 	$L__BB0_43;
	bra.uni 	$L__BB0_51;
$L__BB0_42:
	ld.global.u32 	%r123, [%rd5+52];
	setp.ne.s32 	%p42, %r123, 1;
	@%p42 bra 	$L__BB0_51;
$L__BB0_43:
	mad.lo.s64 	%rd19, %rd18, 151235864972905, 26170738722746;
	shr.u64 	%rd45, %rd19, 17;
	cvt.u32.u64 	%r124, %rd45;
	and.b32  	%r125, %r124, 2147483647;
	mul.hi.u32 	%r126, %r125, 1717986919;
	shr.u32 	%r127, %r126, 1;
	mul.lo.s32 	%r128, %r127, 5;
	sub.s32 	%r129, %r125, %r128;
	setp.gt.u32 	%p43, %r129, 3;
	@%p43 bra 	$L__BB0_45;
	ld.global.u32 	%r130, [%rd5+56];
	setp.eq.s32 	%p44, %r130, 0;
	@%p44 bra 	$L__BB0_46;
	bra.uni 	$L__BB0_51;
$L__BB0_45:
	ld.global.u32 	%r131, [%rd5+56];
	setp.ne.s32 	%p45, %r131, 1;
	@%p45 bra 	$L__BB0_51;
$L__BB0_46:
	mad.lo.s64 	%rd46, %rd19, 151235864972905, 26170738722746;
	and.b64  	%rd20, %rd46, 281474976710655;
	shr.u64 	%rd47, %rd20, 17;
	cvt.u32.u64 	%r132, %rd47;
	mul.hi.u32 	%r133, %r132, 1717986919;
	shr.u32 	%r134, %r133, 1;
	mul.lo.s32 	%r135, %r134, 5;
	sub.s32 	%r136, %r132, %r135;
	setp.gt.u32 	%p46, %r136, 3;
	@%p46 bra 	$L__BB0_48;
	ld.global.u32 	%r137, [%rd5+60];
	setp.eq.s32 	%p47, %r137, 0;
	@%p47 bra 	$L__BB0_49;
	bra.uni 	$L__BB0_51;
$L__BB0_48:
	ld.global.u32 	%r138, [%rd5+60];
	setp.ne.s32 	%p48, %r138, 1;
	@%p48 bra 	$L__BB0_51;
$L__BB0_49:
	mad.lo.s64 	%rd52, %rd20, 5985058416696778513, -8542997297661424380;
	add.s32 	%r143, %r143, 1;
	setp.ne.s32 	%p49, %r143, 16;
	@%p49 bra 	$L__BB0_1;
	shl.b32 	%r139, %r1, 4;
	shl.b32 	%r140, %r2, 4;
	add.u64 	%rd48, %SP, 0;
	add.u64 	%rd49, %SPL, 0;
	st.local.v4.u32 	[%rd49], {%r1, %r2, %r139, %r140};
	mov.u64 	%rd50, $str;
	cvta.global.u64 	%rd51, %rd50;
	{ // callseq 0, 0
	.param .b64 param0;
	st.param.b64 	[param0], %rd51;
	.param .b64 param1;
	st.param.b64 	[param1], %rd48;
	.param .b32 retval0;
	call.uni (retval0), 
	vprintf, 
	(
	param0, 
	param1
	);
	ld.param.b32 	%r141, [retval0];
	} // callseq 0
$L__BB0_51:
	ret;

}
	// .globl	_Z8find_subPiii
.visible .entry _Z8find_subPiii(
	.param .u64 .ptr .align 1 _Z8find_subPiii_param_0,
	.param .u32 _Z8find_subPiii_param_1,
	.param .u32 _Z8find_subPiii_param_2
)
{
	.local .align 16 .b8 	__local_depot1[272];
	.reg .b64 	%SP;
	.reg .b64 	%SPL;
	.reg .pred 	%p<84>;
	.reg .b16 	%rs<33>;
	.reg .b32 	%r<252>;
	.reg .b64 	%rd<56>;

	mov.u64 	%SPL, __local_depot1;
	cvta.local.u64 	%SP, %SPL;
	ld.param.u64 	%rd26, [_Z8find_subPiii_param_0];
	ld.param.u32 	%r12, [_Z8find_subPiii_param_1];
	ld.param.u32 	%r13, [_Z8find_subPiii_param_2];
	cvta.to.global.u64 	%rd1, %rd26;
	add.u64 	%rd2, %SPL, 0;
	mov.u32 	%r14, %ctaid.x;
	mov.u32 	%r15, %ntid.x;
	mad.lo.s32 	%r1, %r14, %r15, %r12;
	mov.u32 	%r16, %ctaid.y;
	mov.u32 	%r17, %ntid.y;
	mov.u32 	%r18, %tid.y;
	mad.lo.s32 	%r19, %r16, %r17, %r18;
	add.s32 	%r2, %r19, %r13;
	cvt.s64.s32 	%rd28, %r1;
	mul.lo.s64 	%rd29, %rd28, 341873128712;
	cvt.s64.s32 	%rd30, %r2;
	mad.lo.s64 	%rd31, %rd30, 132897987541, %rd29;
	xor.b64  	%rd55, %rd31, 25214903917;
	add.s64 	%rd54, %rd2, 7;
	mov.b32 	%r249, 0;
$L__BB1_1:
	mad.lo.s64 	%rd7, %rd55, 173371948804569, 249589160368982;
	shr.u64 	%rd32, %rd7, 17;
	cvt.u32.u64 	%r20, %rd32;
	and.b32  	%r21, %r20, 2147483647;
	mul.hi.u32 	%r22, %r21, 1717986919;
	shr.u32 	%r23, %r22, 1;
	mul.lo.s32 	%r24, %r23, 5;
	sub.s32 	%r25, %r21, %r24;
	setp.lt.u32 	%p1, %r25, 4;
	@%p1 bra 	$L__BB1_3;
	mov.b16 	%rs2, 1;
	st.local.u8 	[%rd54+-7], %rs2;
	bra.uni 	$L__BB1_4;
$L__BB1_3:
	mov.b16 	%rs1, 0;
	st.local.u8 	[%rd54+-7], %rs1;
$L__BB1_4:
	mad.lo.s64 	%rd8, %rd7, 151235864972905, 26170738722746;
	shr.u64 	%rd33, %rd8, 17;
	cvt.u32.u64 	%r26, %rd33;
	and.b32  	%r27, %r26, 2147483647;
	mul.hi.u32 	%r28, %r27, 1717986919;
	shr.u32 	%r29, %r28, 1;
	mul.lo.s32 	%r30, %r29, 5;
	sub.s32 	%r31, %r27, %r30;
	setp.gt.u32 	%p2, %r31, 3;
	@%p2 bra 	$L__BB1_6;
	mov.b16 	%rs3, 0;
	st.local.u8 	[%rd54+-6], %rs3;
	bra.uni 	$L__BB1_7;
$L__BB1_6:
	mov.b16 	%rs4, 1;
	st.local.u8 	[%rd54+-6], %rs4;
$L__BB1_7:
	mad.lo.s64 	%rd9, %rd8, 151235864972905, 26170738722746;
	shr.u64 	%rd34, %rd9, 17;
	cvt.u32.u64 	%r32, %rd34;
	and.b32  	%r33, %r32, 2147483647;
	mul.hi.u32 	%r34, %r33, 1717986919;
	shr.u32 	%r35, %r34, 1;
	mul.lo.s32 	%r36, %r35, 5;
	sub.s32 	%r37, %r33, %r36;
	setp.gt.u32 	%p3, %r37, 3;
	@%p3 bra 	$L__BB1_9;
	mov.b16 	%rs5, 0;
	st.local.u8 	[%rd54+-5], %rs5;
	bra.uni 	$L__BB1_10;
$L__BB1_9:
	mov.b16 	%rs6, 1;
	st.local.u8 	[%rd54+-5], %rs6;
$L__BB1_10:
	mad.lo.s64 	%rd10, %rd9, 151235864972905, 26170738722746;
	shr.u64 	%rd35, %rd10, 17;
	cvt.u32.u64 	%r38, %rd35;
	and.b32  	%r39, %r38, 2147483647;
	mul.hi.u32 	%r40, %r39, 1717986919;
	shr.u32 	%r41, %r40, 1;
	mul.lo.s32 	%r42, %r41, 5;
	sub.s32 	%r43, %r39, %r42;
	setp.gt.u32 	%p4, %r43, 3;
	@%p4 bra 	$L__BB1_12;
	mov.b16 	%rs7, 0;
	st.local.u8 	[%rd54+-4], %rs7;
	bra.uni 	$L__BB1_13;
$L__BB1_12:
	mov.b16 	%rs8, 1;
	st.local.u8 	[%rd54+-4], %rs8;
$L__BB1_13:
	mad.lo.s64 	%rd11, %rd10, 151235864972905, 26170738722746;
	shr.u64 	%rd36, %rd11, 17;
	cvt.u32.u64 	%r44, %rd36;
	and.b32  	%r45, %r44, 2147483647;
	mul.hi.u32 	%r46, %r45, 1717986919;
	shr.u32 	%r47, %r46, 1;
	mul.lo.s32 	%r48, %r47, 5;
	sub.s32 	%r49, %r45, %r48;
	setp.gt.u32 	%p5, %r49, 3;
	@%p5 bra 	$L__BB1_15;
	mov.b16 	%rs9, 0;
	st.local.u8 	[%rd54+-3], %rs9;
	bra.uni 	$L__BB1_16;
$L__BB1_15:
	mov.b16 	%rs10, 1;
	st.local.u8 	[%rd54+-3], %rs10;
$L__BB1_16:
	mad.lo.s64 	%rd12, %rd11, 151235864972905, 26170738722746;
	shr.u64 	%rd37, %rd12, 17;
	cvt.u32.u64 	%r50, %rd37;
	and.b32  	%r51, %r50, 2147483647;
	mul.hi.u32 	%r52, %r51, 1717986919;
	shr.u32 	%r53, %r52, 1;
	mul.lo.s32 	%r54, %r53, 5;
	sub.s32 	%r55, %r51, %r54;
	setp.gt.u32 	%p6, %r55, 3;
	@%p6 bra 	$L__BB1_18;
	mov.b16 	%rs11, 0;
	st.local.u8 	[%rd54+-2], %rs11;
	bra.uni 	$L__BB1_19;
$L__BB1_18:
	mov.b16 	%rs12, 1;
	st.local.u8 	[%rd54+-2], %rs12;
$L__BB1_19:
	mad.lo.s64 	%rd13, %rd12, 151235864972905, 26170738722746;
	shr.u64 	%rd38, %rd13, 17;
	cvt.u32.u64 	%r56, %rd38;
	and.b32  	%r57, %r56, 2147483647;
	mul.hi.u32 	%r58, %r57, 1717986919;
	shr.u32 	%r59, %r58, 1;
	mul.lo.s32 	%r60, %r59, 5;
	sub.s32 	%r61, %r57, %r60;
	setp.gt.u32 	%p7, %r61, 3;
	@%p7 bra 	$L__BB1_21;
	mov.b16 	%rs13, 0;
	st.local.u8 	[%rd54+-1], %rs13;
	bra.uni 	$L__BB1_22;
$L__BB1_21:
	mov.b16 	%rs14, 1;
	st.local.u8 	[%rd54+-1], %rs14;
$L__BB1_22:
	mad.lo.s64 	%rd14, %rd13, 151235864972905, 26170738722746;
	shr.u64 	%rd39, %rd14, 17;
	cvt.u32.u64 	%r62, %rd39;
	and.b32  	%r63, %r62, 2147483647;
	mul.hi.u32 	%r64, %r63, 1717986919;
	shr.u32 	%r65, %r64, 1;
	mul.lo.s32 	%r66, %r65, 5;
	sub.s32 	%r67, %r63, %r66;
	setp.gt.u32 	%p8, %r67, 3;
	@%p8 bra 	$L__BB1_24;
	mov.b16 	%rs15, 0;
	st.local.u8 	[%rd54], %rs15;
	bra.uni 	$L__BB1_25;
$L__BB1_24:
	mov.b16 	%rs16, 1;
	st.local.u8 	[%rd54], %rs16;
$L__BB1_25:
	mad.lo.s64 	%rd15, %rd14, 151235864972905, 26170738722746;
	shr.u64 	%rd40, %rd15, 17;
	cvt.u32.u64 	%r68, %rd40;
	and.b32  	%r69, %r68, 2147483647;
	mul.hi.u32 	%r70, %r69, 1717986919;
	shr.u32 	%r71, %r70, 1;
	mul.lo.s32 	%r72, %r71, 5;
	sub.s32 	%r73, %r69, %r72;
	setp.gt.u32 	%p9, %r73, 3;
	@%p9 bra 	$L__BB1_27;
	mov.b16 	%rs17, 0;
	st.local.u8 	[%rd54+1], %rs17;
	bra.uni 	$L__BB1_28;
$L__BB1_27:
	mov.b16 	%rs18, 1;
	st.local.u8 	[%rd54+1], %rs18;
$L__BB1_28:
	mad.lo.s64 	%rd16, %rd15, 151235864972905, 26170738722746;
	shr.u64 	%rd41, %rd16, 17;
	cvt.u32.u64 	%r74, %rd41;
	and.b32  	%r75, %r74, 2147483647;
	mul.hi.u32 	%r76, %r75, 1717986919;
	shr.u32 	%r77, %r76, 1;
	mul.lo.s32 	%r78, %r77, 5;
	sub.s32 	%r79, %r75, %r78;
	setp.gt.u32 	%p10, %r79, 3;
	@%p10 bra 	$L__BB1_30;
	mov.b16 	%rs19, 0;
	st.local.u8 	[%rd54+2], %rs19;
	bra.uni 	$L__BB1_31;
$L__BB1_30:
	mov.b16 	%rs20, 1;
	st.local.u8 	[%rd54+2], %rs20;
$L__BB1_31:
	mad.lo.s64 	%rd17, %rd16, 151235864972905, 26170738722746;
	shr.u64 	%rd42, %rd17, 17;
	cvt.u32.u64 	%r80, %rd42;
	and.b32  	%r81, %r80, 2147483647;
	mul.hi.u32 	%r82, %r81, 1717986919;
	shr.u32 	%r83, %r82, 1;
	mul.lo.s32 	%r84, %r83, 5;
	sub.s32 	%r85, %r81, %r84;
	setp.gt.u32 	%p11, %r85, 3;
	@%p11 bra 	$L__BB1_33;
	mov.b16 	%rs21, 0;
	st.local.u8 	[%rd54+3], %rs21;
	bra.uni 	$L__BB1_34;
$L__BB1_33:
	mov.b16 	%rs22, 1;
	st.local.u8 	[%rd54+3], %rs22;
$L__BB1_34:
	mad.lo.s64 	%rd18, %rd17, 151235864972905, 26170738722746;
	shr.u64 	%rd43, %rd18, 17;
	cvt.u32.u64 	%r86, %rd43;
	and.b32  	%r87, %r86, 2147483647;
	mul.hi.u32 	%r88, %r87, 1717986919;
	shr.u32 	%r89, %r88, 1;
	mul.lo.s32 	%r90, %r89, 5;
	sub.s32 	%r91, %r87, %r90;
	setp.gt.u32 	%p12, %r91, 3;
	@%p12 bra 	$L__BB1_36;
	mov.b16 	%rs23, 0;
	st.local.u8 	[%rd54+4], %rs23;
	bra.uni 	$L__BB1_37;
$L__BB1_36:
	mov.b16 	%rs24, 1;
	st.local.u8 	[%rd54+4], %rs24;
$L__BB1_37:
	mad.lo.s64 	%rd19, %rd18, 151235864972905, 26170738722746;
	shr.u64 	%rd44, %rd19, 17;
	cvt.u32.u64 	%r92, %rd44;
	and.b32  	%r93, %r92, 2147483647;
	mul.hi.u32 	%r94, %r93, 1717986919;
	shr.u32 	%r95, %r94, 1;
	mul.lo.s32 	%r96, %r95, 5;
	sub.s32 	%r97, %r93, %r96;
	setp.gt.u32 	%p13, %r97, 3;
	@%p13 bra 	$L__BB1_39;
	mov.b16 	%rs25, 0;
	st.local.u8 	[%rd54+5], %rs25;
	bra.uni 	$L__BB1_40;
$L__BB1_39:
	mov.b16 	%rs26, 1;
	st.local.u8 	[%rd54+5], %rs26;
$L__BB1_40:
	mad.lo.s64 	%rd20, %rd19, 151235864972905, 26170738722746;
	shr.u64 	%rd45, %rd20, 17;
	cvt.u32.u64 	%r98, %rd45;
	and.b32  	%r99, %r98, 2147483647;
	mul.hi.u32 	%r100, %r99, 1717986919;
	shr.u32 	%r101, %r100, 1;
	mul.lo.s32 	%r102, %r101, 5;
	sub.s32 	%r103, %r99, %r102;
	setp.gt.u32 	%p14, %r103, 3;
	@%p14 bra 	$L__BB1_42;
	mov.b16 	%rs27, 0;
	st.local.u8 	[%rd54+6], %rs27;
	bra.uni 	$L__BB1_43;
$L__BB1_42:
	mov.b16 	%rs28, 1;
	st.local.u8 	[%rd54+6], %rs28;
$L__BB1_43:
	mad.lo.s64 	%rd21, %rd20, 151235864972905, 26170738722746;
	shr.u64 	%rd46, %rd21, 17;
	cvt.u32.u64 	%r104, %rd46;
	and.b32  	%r105, %r104, 2147483647;
	mul.hi.u32 	%r106, %r105, 1717986919;
	shr.u32 	%r107, %r106, 1;
	mul.lo.s32 	%r108, %r107, 5;
	sub.s32 	%r109, %r105, %r108;
	setp.gt.u32 	%p15, %r109, 3;
	@%p15 bra 	$L__BB1_45;
	mov.b16 	%rs29, 0;
	st.local.u8 	[%rd54+7], %rs29;
	bra.uni 	$L__BB1_46;
$L__BB1_45:
	mov.b16 	%rs30, 1;
	st.local.u8 	[%rd54+7], %rs30;
$L__BB1_46:
	mad.lo.s64 	%rd47, %rd21, 151235864972905, 26170738722746;
	and.b64  	%rd22, %rd47, 281474976710655;
	shr.u64 	%rd48, %rd22, 17;
	cvt.u32.u64 	%r110, %rd48;
	mul.hi.u32 	%r111, %r110, 1717986919;
	shr.u32 	%r112, %r111, 1;
	mul.lo.s32 	%r113, %r112, 5;
	sub.s32 	%r114, %r110, %r113;
	setp.gt.u32 	%p16, %r114, 3;
	@%p16 bra 	$L__BB1_48;
	mov.b16 	%rs31, 0;
	st.local.u8 	[%rd54+8], %rs31;
	bra.uni 	$L__BB1_49;
$L__BB1_48:
	mov.b16 	%rs32, 1;
	st.local.u8 	[%rd54+8], %rs32;
$L__BB1_49:
	mad.lo.s64 	%rd55, %rd22, 5985058416696778513, -8542997297661424380;
	add.s32 	%r249, %r249, 1;
	add.s64 	%rd54, %rd54, 16;
	setp.ne.s32 	%p17, %r249, 16;
	@%p17 bra 	$L__BB1_1;
	ld.global.u32 	%r5, [%rd1];
	mov.b32 	%r250, 0;
$L__BB1_51:
	shl.b32 	%r7, %r250, 4;
	add.s32 	%r250, %r250, 1;
	mov.b32 	%r251, 0;
	bra.uni 	$L__BB1_53;
$L__BB1_52:
	add.s32 	%r251, %r251, 1;
	setp.eq.s32 	%p82, %r251, 9;
	@%p82 bra 	$L__BB1_118;
$L__BB1_53:
	add.s32 	%r117, %r251, %r7;
	cvt.u64.u32 	%rd49, %r117;
	add.s64 	%rd25, %rd2, %rd49;
	ld.local.s8 	%r118, [%rd25];
	setp.ne.s32 	%p18, %r5, %r118;
	@%p18 bra 	$L__BB1_52;
	ld.global.u32 	%r119, [%rd1+4];
	ld.local.s8 	%r120, [%rd25+1];
	setp.ne.s32 	%p19, %r119, %r120;
	@%p19 bra 	$L__BB1_52;
	ld.global.u32 	%r121, [%rd1+8];
	ld.local.s8 	%r122, [%rd25+2];
	setp.ne.s32 	%p20, %r121, %r122;
	@%p20 bra 	$L__BB1_52;
	ld.global.u32 	%r123, [%rd1+12];
	ld.local.s8 	%r124, [%rd25+3];
	setp.ne.s32 	%p21, %r123, %r124;
	@%p21 bra 	$L__BB1_52;
	ld.global.u32 	%r125, [%rd1+16];
	ld.local.s8 	%r126, [%rd25+4];
	setp.ne.s32 	%p22, %r125, %r126;
	@%p22 bra 	$L__BB1_52;
	ld.global.u32 	%r127, [%rd1+20];
	ld.local.s8 	%r128, [%rd25+5];
	setp.ne.s32 	%p23, %r127, %r128;
	@%p23 bra 	$L__BB1_52;
	ld.global.u32 	%r129, [%rd1+24];
	ld.local.s8 	%r130, [%rd25+6];
	setp.ne.s32 	%p24, %r129, %r130;
	@%p24 bra 	$L__BB1_52;
	ld.global.u32 	%r131, [%rd1+28];
	ld.local.s8 	%r132, [%rd25+7];
	setp.ne.s32 	%p25, %r131, %r132;
	@%p25 bra 	$L__BB1_52;
	ld.global.u32 	%r133, [%rd1+32];
	ld.local.s8 	%r134, [%rd25+16];
	setp.ne.s32 	%p26, %r133, %r134;
	@%p26 bra 	$L__BB1_52;
	ld.global.u32 	%r135, [%rd1+36];
	ld.local.s8 	%r136, [%rd25+17];
	setp.ne.s32 	%p27, %r135, %r136;
	@%p27 bra 	$L__BB1_52;
	ld.global.u32 	%r137, [%rd1+40];
	ld.local.s8 	%r138, [%rd25+18];
	setp.ne.s32 	%p28, %r137, %r138;
	@%p28 bra 	$L__BB1_52;
	ld.global.u32 	%r139, [%rd1+44];
	ld.local.s8 	%r140, [%rd25+19];
	setp.ne.s32 	%p29, %r139, %r140;
	@%p29 bra 	$L__BB1_52;
	ld.global.u32 	%r141, [%rd1+48];
	ld.local.s8 	%r142, [%rd25+20];
	setp.ne.s32 	%p30, %r141, %r142;
	@%p30 bra 	$L__BB1_52;
	ld.global.u32 	%r143, [%rd1+52];
	ld.local.s8 	%r144, [%rd25+21];
	setp.ne.s32 	%p31, %r143, %r144;
	@%p31 bra 	$L__BB1_52;
	ld.global.u32 	%r145, [%rd1+56];
	ld.local.s8 	%r146, [%rd25+22];
	setp.ne.s32 	%p32, %r145, %r146;
	@%p32 bra 	$L__BB1_52;
	ld.global.u32 	%r147, [%rd1+60];
	ld.local.s8 	%r148, [%rd25+23];
	setp.ne.s32 	%p33, %r147, %r148;
	@%p33 bra 	$L__BB1_52;
	ld.global.u32 	%r149, [%rd1+64];
	ld.local.s8 	%r150, [%rd25+32];
	setp.ne.s32 	%p34, %r149, %r150;
	@%p34 bra 	$L__BB1_52;
	ld.global.u32 	%r151, [%rd1+68];
	ld.local.s8 	%r152, [%rd25+33];
	setp.ne.s32 	%p35, %r151, %r152;
	@%p35 bra 	$L__BB1_52;
	ld.global.u32 	%r153, [%rd1+72];
	ld.local.s8 	%r154, [%rd25+34];
	setp.ne.s32 	%p36, %r153, %r154;
	@%p36 bra 	$L__BB1_52;
	ld.global.u32 	%r155, [%rd1+76];
	ld.local.s8 	%r156, [%rd25+35];
	setp.ne.s32 	%p37, %r155, %r156;
	@%p37 bra 	$L__BB1_52;
	ld.global.u32 	%r157, [%rd1+80];
	ld.local.s8 	%r158, [%rd25+36];
	setp.ne.s32 	%p38, %r157, %r158;
	@%p38 bra 	$L__BB1_52;
	ld.global.u32 	%r159, [%rd1+84];
	ld.local.s8 	%r160, [%rd25+37];
	setp.ne.s32 	%p39, %r159, %r160;
	@%p39 bra 	$L__BB1_52;
	ld.global.u32 	%r161, [%rd1+88];
	ld.local.s8 	%r162, [%rd25+38];
	setp.ne.s32 	%p40, %r161, %r162;
	@%p40 bra 	$L__BB1_52;
	ld.global.u32 	%r163, [%rd1+92];
	ld.local.s8 	%r164, [%rd25+39];
	setp.ne.s32 	%p41, %r163, %r164;
	@%p41 bra 	$L__BB1_52;
	ld.global.u32 	%r165, [%rd1+96];
	ld.local.s8 	%r166, [%rd25+48];
	setp.ne.s32 	%p42, %r165, %r166;
	@%p42 bra 	$L__BB1_52;
	ld.global.u32 	%r167, [%rd1+100];
	ld.local.s8 	%r168, [%rd25+49];
	setp.ne.s32 	%p43, %r167, %r168;
	@%p43 bra 	$L__BB1_52;
	ld.global.u32 	%r169, [%rd1+104];
	ld.local.s8 	%r170, [%rd25+50];
	setp.ne.s32 	%p44, %r169, %r170;
	@%p44 bra 	$L__BB1_52;
	ld.global.u32 	%r171, [%rd1+108];
	ld.local.s8 	%r172, [%rd25+51];
	setp.ne.s32 	%p45, %r171, %r172;
	@%p45 bra 	$L__BB1_52;
	ld.global.u32 	%r173, [%rd1+112];
	ld.local.s8 	%r174, [%rd25+52];
	setp.ne.s32 	%p46, %r173, %r174;
	@%p46 bra 	$L__BB1_52;
	ld.global.u32 	%r175, [%rd1+116];
	ld.local.s8 	%r176, [%rd25+53];
	setp.ne.s32 	%p47, %r175, %r176;
	@%p47 bra 	$L__BB1_52;
	ld.global.u32 	%r177, [%rd1+120];
	ld.local.s8 	%r178, [%rd25+54];
	setp.ne.s32 	%p48, %r177, %r178;
	@%p48 bra 	$L__BB1_52;
	ld.global.u32 	%r179, [%rd1+124];
	ld.local.s8 	%r180, [%rd25+55];
	setp.ne.s32 	%p49, %r179, %r180;
	@%p49 bra 	$L__BB1_52;
	ld.global.u32 	%r181, [%rd1+128];
	ld.local.s8 	%r182, [%rd25+64];
	setp.ne.s32 	%p50, %r181, %r182;
	@%p50 bra 	$L__BB1_52;
	ld.global.u32 	%r183, [%rd1+132];
	ld.local.s8 	%r184, [%rd25+65];
	setp.ne.s32 	%p51, %r183, %r184;
	@%p51 bra 	$L__BB1_52;
	ld.global.u32 	%r185, [%rd1+136];
	ld.local.s8 	%r186, [%rd25+66];
	setp.ne.s32 	%p52, %r185, %r186;
	@%p52 bra 	$L__BB1_52;
	ld.global.u32 	%r187, [%rd1+140];
	ld.local.s8 	%r188, [%rd25+67];
	setp.ne.s32 	%p53, %r187, %r188;
	@%p53 bra 	$L__BB1_52;
	ld.global.u32 	%r189, [%rd1+144];
	ld.local.s8 	%r190, [%rd25+68];
	setp.ne.s32 	%p54, %r189, %r190;
	@%p54 bra 	$L__BB1_52;
	ld.global.u32 	%r191, [%rd1+148];
	ld.local.s8 	%r192, [%rd25+69];
	setp.ne.s32 	%p55, %r191, %r192;
	@%p55 bra 	$L__BB1_52;
	ld.global.u32 	%r193, [%rd1+152];
	ld.local.s8 	%r194, [%rd25+70];
	setp.ne.s32 	%p56, %r193, %r194;
	@%p56 bra 	$L__BB1_52;
	ld.global.u32 	%r195, [%rd1+156];
	ld.local.s8 	%r196, [%rd25+71];
	setp.ne.s32 	%p57, %r195, %r196;
	@%p57 bra 	$L__BB1_52;
	ld.global.u32 	%r197, [%rd1+160];
	ld.local.s8 	%r198, [%rd25+80];
	setp.ne.s32 	%p58, %r197, %r198;
	@%p58 bra 	$L__BB1_52;
	ld.global.u32 	%r199, [%rd1+164];
	ld.local.s8 	%r200, [%rd25+81];
	setp.ne.s32 	%p59, %r199, %r200;
	@%p59 bra 	$L__BB1_52;
	ld.global.u32 	%r201, [%rd1+168];
	ld.local.s8 	%r202, [%rd25+82];
	setp.ne.s32 	%p60, %r201, %r202;
	@%p60 bra 	$L__BB1_52;
	ld.global.u32 	%r203, [%rd1+172];
	ld.local.s8 	%r204, [%rd25+83];
	setp.ne.s32 	%p61, %r203, %r204;
	@%p61 bra 	$L__BB1_52;
	ld.global.u32 	%r205, [%rd1+176];
	ld.local.s8 	%r206, [%rd25+84];
	setp.ne.s32 	%p62, %r205, %r206;
	@%p62 bra 	$L__BB1_52;
	ld.global.u32 	%r207, [%rd1+180];
	ld.local.s8 	%r208, [%rd25+85];
	setp.ne.s32 	%p63, %r207, %r208;
	@%p63 bra 	$L__BB1_52;
	ld.global.u32 	%r209, [%rd1+184];
	ld.local.s8 	%r210, [%rd25+86];
	setp.ne.s32 	%p64, %r209, %r210;
	@%p64 bra 	$L__BB1_52;
	ld.global.u32 	%r211, [%rd1+188];
	ld.local.s8 	%r212, [%rd25+87];
	setp.ne.s32 	%p65, %r211, %r212;
	@%p65 bra 	$L__BB1_52;
	ld.global.u32 	%r213, [%rd1+192];
	ld.local.s8 	%r214, [%rd25+96];
	setp.ne.s32 	%p66, %r213, %r214;
	@%p66 bra 	$L__BB1_52;
	ld.global.u32 	%r215, [%rd1+196];
	ld.local.s8 	%r216, [%rd25+97];
	setp.ne.s32 	%p67, %r215, %r216;
	@%p67 bra 	$L__BB1_52;
	ld.global.u32 	%r217, [%rd1+200];
	ld.local.s8 	%r218, [%rd25+98];
	setp.ne.s32 	%p68, %r217, %r218;
	@%p68 bra 	$L__BB1_52;
	ld.global.u32 	%r219, [%rd1+204];
	ld.local.s8 	%r220, [%rd25+99];
	setp.ne.s32 	%p69, %r219, %r220;
	@%p69 bra 	$L__BB1_52;
	ld.global.u32 	%r221, [%rd1+208];
	ld.local.s8 	%r222, [%rd25+100];
	setp.ne.s32 	%p70, %r221, %r222;
	@%p70 bra 	$L__BB1_52;
	ld.global.u32 	%r223, [%rd1+212];
	ld.local.s8 	%r224, [%rd25+101];
	setp.ne.s32 	%p71, %r223, %r224;
	@%p71 bra 	$L__BB1_52;
	ld.global.u32 	%r225, [%rd1+216];
	ld.local.s8 	%r226, [%rd25+102];
	setp.ne.s32 	%p72, %r225, %r226;
	@%p72 bra 	$L__BB1_52;
	ld.global.u32 	%r227, [%rd1+220];
	ld.local.s8 	%r228, [%rd25+103];
	setp.ne.s32 	%p73, %r227, %r228;
	@%p73 bra 	$L__BB1_52;
	ld.global.u32 	%r229, [%rd1+224];
	ld.local.s8 	%r230, [%rd25+112];
	setp.ne.s32 	%p74, %r229, %r230;
	@%p74 bra 	$L__BB1_52;
	ld.global.u32 	%r231, [%rd1+228];
	ld.local.s8 	%r232, [%rd25+113];
	setp.ne.s32 	%p75, %r231, %r232;
	@%p75 bra 	$L__BB1_52;
	ld.global.u32 	%r233, [%rd1+232];
	ld.local.s8 	%r234, [%rd25+114];
	setp.ne.s32 	%p76, %r233, %r234;
	@%p76 bra 	$L__BB1_52;
	ld.global.u32 	%r235, [%rd1+236];
	ld.local.s8 	%r236, [%rd25+115];
	setp.ne.s32 	%p77, %r235, %r236;
	@%p77 bra 	$L__BB1_52;
	ld.global.u32 	%r237, [%rd1+240];
	ld.local.s8 	%r238, [%rd25+116];
	setp.ne.s32 	%p78, %r237, %r238;
	@%p78 bra 	$L__BB1_52;
	ld.global.u32 	%r239, [%rd1+244];
	ld.local.s8 	%r240, [%rd25+117];
	setp.ne.s32 	%p79, %r239, %r240;
	@%p79 bra 	$L__BB1_52;
	ld.global.u32 	%r241, [%rd1+248];
	ld.local.s8 	%r242, [%rd25+118];
	setp.ne.s32 	%p80, %r241, %r242;
	@%p80 bra 	$L__BB1_52;
	ld.global.u32 	%r243, [%rd1+252];
	ld.local.s8 	%r244, [%rd25+119];
	setp.ne.s32 	%p81, %r243, %r244;
	@%p81 bra 	$L__BB1_52;
	shl.b32 	%r245, %r1, 4;
	shl.b32 	%r246, %r2, 4;
	add.u64 	%rd50, %SP, 256;
	add.u64 	%rd51, %SPL, 256;
	st.local.v4.u32 	[%rd51], {%r1, %r2, %r245, %r246};
	mov.u64 	%rd52, $str;
	cvta.global.u64 	%rd53, %rd52;
	{ // callseq 1, 0
	.param .b64 param0;
	st.param.b64 	[param0], %rd53;
	.param .b64 param1;
	st.param.b64 	[param1], %rd50;
	.param .b32 retval0;
	call.uni (retval0), 
	vprintf, 
	(
	param0, 
	param1
	);
	ld.param.b32 	%r247, [retval0];
	} // callseq 1
	bra.uni 	$L__BB1_119;
$L__BB1_118:
	setp.ne.s32 	%p83, %r250, 9;
	@%p83 bra 	$L__BB1_51;
$L__BB1_119:
	ret;

}


// ===== COMPILED SASS (sm_100) =====

	.target	sm_100

	.elftype	@"ET_EXEC"


//--------------------- .note.nv.tkinfo           --------------------------
	.section	.note.nv.tkinfo,"",@"SHT_NOTE"
	.sectionflags	@"SHF_NOTE_NV_TKINFO"
	.tkinfo
        /*0018*/ 	.word	0x00000002
        /*0030*/ 	.string	""
        /*0030*/ 	.string	"ptxas"
        /*0030*/ 	.string	"Cuda compilation tools, release 13.0, V13.0.88"
        /*0030*/ 	.string	"Build cuda_13.0.r13.0/compiler.36424714_0"
        /*0030*/ 	.string	"-arch sm_100 -m 64 "



//--------------------- .note.nv.cuinfo           --------------------------
	.section	.note.nv.cuinfo,"",@"SHT_NOTE"
	.sectionflags	@"SHF_NOTE_NV_CUINFO"
        /*0018*/ 	.short	0x0002
        /*001a*/ 	.short	0x0064
        /*001c*/ 	.short	0x0082
	.zero		2


//--------------------- .nv.info                  --------------------------
	.section	.nv.info,"",@"SHT_CUDA_INFO"
	.align	4


	//----- nvinfo : EIATTR_REGCOUNT
	.align		4
        /*0000*/ 	.byte	0x04, 0x2f
        /*0002*/ 	.short	(.L_2 - .L_1)
	.align		4
.L_1:
        /*0004*/ 	.word	index@(_Z9find_fullPiii)
        /*0008*/ 	.word	0x00000018


	//----- nvinfo : EIATTR_FRAME_SIZE
	.align		4
.L_2:
        /*000c*/ 	.byte	0x04, 0x11
        /*000e*/ 	.short	(.L_4 - .L_3)
	.align		4
.L_3:
        /*0010*/ 	.word	index@(_Z9find_fullPiii)
        /*0014*/ 	.word	0x00000010


	//----- nvinfo : EIATTR_REGCOUNT
	.align		4
.L_4:
        /*0018*/ 	.byte	0x04, 0x2f
        /*001a*/ 	.short	(.L_6 - .L_5)
	.align		4
.L_5:
        /*001c*/ 	.word	index@(_Z8find_subPiii)
        /*0020*/ 	.word	0x00000018


	//----- nvinfo : EIATTR_FRAME_SIZE
	.align		4
.L_6:
        /*0024*/ 	.byte	0x04, 0x11
        /*0026*/ 	.short	(.L_8 - .L_7)
	.align		4
.L_7:
        /*0028*/ 	.word	index@(_Z8find_subPiii)
        /*002c*/ 	.word	0x00000110


	//----- nvinfo : EIATTR_MIN_STACK_SIZE
	.align		4
.L_8:
        /*0030*/ 	.byte	0x04, 0x12
        /*0032*/ 	.short	(.L_10 - .L_9)
	.align		4
.L_9:
        /*0034*/ 	.word	index@(_Z8find_subPiii)
        /*0038*/ 	.word	0x00000110


	//----- nvinfo : EIATTR_MIN_STACK_SIZE
	.align		4
.L_10:
        /*003c*/ 	.byte	0x04, 0x12
        /*003e*/ 	.short	(.L_12 - .L_11)
	.align		4
.L_11:
        /*0040*/ 	.word	index@(_Z9find_fullPiii)
        /*0044*/ 	.word	0x00000010
.L_12:


//--------------------- .nv.compat                --------------------------
	.section	.nv.compat,"",@"SHT_CUDA_COMPAT_INFO"
	.align	4
        /*0000*/ 	.byte	0x02, 0x09, 0x00, 0x00, 0x02, 0x02, 0x01, 0x00, 0x02, 0x05, 0x05, 0x00, 0x03, 0x07, 0x01, 0x01
        /*0010*/ 	.byte	0x02, 0x03, 0x00, 0x00, 0x02, 0x06, 0x01, 0x00, 0x04, 0x0b, 0x08, 0x00, 0x09, 0x00, 0x00, 0x00
        /*0020*/ 	.byte	0x00, 0x00, 0x00, 0x00


//--------------------- .nv.info._Z8find_subPiii  --------------------------
	.section	.nv.info._Z8find_subPiii,"",@"SHT_CUDA_INFO"
	.sectionflags	@""
	.align	4


	//----- nvinfo : EIATTR_CUDA_API_VERSION
	.align		4
        /*0000*/ 	.byte	0x04, 0x37
        /*0002*/ 	.short	(.L_14 - .L_13)
.L_13:
        /*0004*/ 	.word	0x00000082


	//----- nvinfo : EIATTR_KPARAM_INFO
	.align		4
.L_14:
        /*0008*/ 	.byte	0x04, 0x17
        /*000a*/ 	.short	(.L_16 - .L_15)
.L_15:
        /*000c*/ 	.word	0x00000000
        /*0010*/ 	.short	0x0002
        /*0012*/ 	.short	0x000c
        /*0014*/ 	.byte	0x00, 0xf0, 0x11, 0x00


	//----- nvinfo : EIATTR_KPARAM_INFO
	.align		4
.L_16:
        /*0018*/ 	.byte	0x04, 0x17
        /*001a*/ 	.short	(.L_18 - .L_17)
.L_17:
        /*001c*/ 	.word	0x00000000
        /*0020*/ 	.short	0x0001
        /*0022*/ 	.short	0x0008
        /*0024*/ 	.byte	0x00, 0xf0, 0x11, 0x00


	//----- nvinfo : EIATTR_KPARAM_INFO
	.align		4
.L_18:
        /*0028*/ 	.byte	0x04, 0x17
        /*002a*/ 	.short	(.L_20 - .L_19)
.L_19:
        /*002c*/ 	.word	0x00000000
        /*0030*/ 	.short	0x0000
        /*0032*/ 	.short	0x0000
        /*0034*/ 	.byte	0x00, 0xf5, 0x21, 0x00


	//----- nvinfo : EIATTR_SPARSE_MMA_MASK
	.align		4
.L_20:
        /*0038*/ 	.byte	0x03, 0x50
        /*003a*/ 	.short	0x0000


	//----- nvinfo : EIATTR_MAXREG_COUNT
	.align		4
        /*003c*/ 	.byte	0x03, 0x1b
        /*003e*/ 	.short	0x00ff


	//----- nvinfo : EIATTR_EXTERNS
	.align		4
        /*0040*/ 	.byte	0x04, 0x0f
        /*0042*/ 	.short	(.L_22 - .L_21)


	//   ....[0]....
	.align		4
.L_21:
        /*0044*/ 	.word	index@(vprintf)


	//----- nvinfo : EIATTR_MERCURY_ISA_VERSION
	.align		4
.L_22:
        /*0048*/ 	.byte	0x03, 0x5f
        /*004a*/ 	.short	0x0101


	//----- nvinfo : EIATTR_VRC_CTA_INIT_COUNT
	.align		4
        /*004c*/ 	.byte	0x02, 0x4a
	.zero		1
	.zero		1


	//----- nvinfo : EIATTR_SYSCALL_OFFSETS
	.align		4
        /*0050*/ 	.byte	0x04, 0x46
        /*0052*/ 	.short	(.L_24 - .L_23)


	//   ....[0]....
.L_23:
        /*0054*/ 	.word	0x00002150


	//----- nvinfo : EIATTR_EXIT_INSTR_OFFSETS
	.align		4
.L_24:
        /*0058*/ 	.byte	0x04, 0x1c
        /*005a*/ 	.short	(.L_26 - .L_25)


	//   ....[0]....
.L_25:
        /*005c*/ 	.word	0x00002090


	//   ....[1]....
        /*0060*/ 	.word	0x00002160


	//----- nvinfo : EIATTR_CRS_STACK_SIZE
	.align		4
.L_26:
        /*0064*/ 	.byte	0x04, 0x1e
        /*0066*/ 	.short	(.L_28 - .L_27)
.L_27:
        /*0068*/ 	.word	0x00000000


	//----- nvinfo : EIATTR_CBANK_PARAM_SIZE
	.align		4
.L_28:
        /*006c*/ 	.byte	0x03, 0x19
        /*006e*/ 	.short	0x0010


	//----- nvinfo : EIATTR_PARAM_CBANK
	.align		4
        /*0070*/ 	.byte	0x04, 0x0a
        /*0072*/ 	.short	(.L_30 - .L_29)
	.align		4
.L_29:
        /*0074*/ 	.word	index@(.nv.constant0._Z8find_subPiii)
        /*0078*/ 	.short	0x0380
        /*007a*/ 	.short	0x0010


	//----- nvinfo : EIATTR_SW_WAR
	.align		4
.L_30:
        /*007c*/ 	.byte	0x04, 0x36
        /*007e*/ 	.short	(.L_32 - .L_31)
.L_31:
        /*0080*/ 	.word	0x00000008
.L_32:


//--------------------- .nv.info._Z9find_fullPiii --------------------------
	.section	.nv.info._Z9find_fullPiii,"",@"SHT_CUDA_INFO"
	.sectionflags	@""
	.align	4


	//----- nvinfo : EIATTR_CUDA_API_VERSION
	.align		4
        /*0000*/ 	.byte	0x04, 0x37
        /*0002*/ 	.short	(.L_34 - .L_33)
.L_33:
        /*0004*/ 	.word	0x00000082


	//----- nvinfo : EIATTR_KPARAM_INFO
	.align		4
.L_34:
        /*0008*/ 	.byte	0x04, 0x17
        /*000a*/ 	.short	(.L_36 - .L_35)
.L_35:
        /*000c*/ 	.word	0x00000000
        /*0010*/ 	.short	0x0002
        /*0012*/ 	.short	0x000c
        /*0014*/ 	.byte	0x00, 0xf0, 0x11, 0x00


	//----- nvinfo : EIATTR_KPARAM_INFO
	.align		4
.L_36:
        /*0018*/ 	.byte	0x04, 0x17
        /*001a*/ 	.short	(.L_38 - .L_37)
.L_37:
        /*001c*/ 	.word	0x00000000
        /*0020*/ 	.short	0x0001
        /*0022*/ 	.short	0x0008
        /*0024*/ 	.byte	0x00, 0xf0, 0x11, 0x00


	//----- nvinfo : EIATTR_KPARAM_INFO
	.align		4
.L_38:
        /*0028*/ 	.byte	0x04, 0x17
        /*002a*/ 	.short	(.L_40 - .L_39)
.L_39:
        /*002c*/ 	.word	0x00000000
        /*0030*/ 	.short	0x0000
        /*0032*/ 	.short	0x0000
        /*0034*/ 	.byte	0x00, 0xf5, 0x21, 0x00


	//----- nvinfo : EIATTR_SPARSE_MMA_MASK
	.align		4
.L_40:
        /*0038*/ 	.byte	0x03, 0x50
        /*003a*/ 	.short	0x0000


	//----- nvinfo : EIATTR_MAXREG_COUNT
	.align		4
        /*003c*/ 	.byte	0x03, 0x1b
        /*003e*/ 	.short	0x00ff


	//----- nvinfo : EIATTR_EXTERNS
	.align		4
        /*0040*/ 	.byte	0x04, 0x0f
        /*0042*/ 	.short	(.L_42 - .L_41)


	//   ....[0]....
	.align		4
.L_41:
        /*0044*/ 	.word	index@(vprintf)


	//----- nvinfo : EIATTR_MERCURY_ISA_VERSION
	.align		4
.L_42:
        /*0048*/ 	.byte	0x03, 0x5f
        /*004a*/ 	.short	0x0101


	//----- nvinfo : EIATTR_VRC_CTA_INIT_COUNT
	.align		4
        /*004c*/ 	.byte	0x02, 0x4a
	.zero		1
	.zero		1


	//----- nvinfo : EIATTR_SYSCALL_OFFSETS
	.align		4
        /*0050*/ 	.byte	0x04, 0x46
        /*0052*/ 	.short	(.L_44 - .L_43)


	//   ....[0]....
.L_43:
        /*0054*/ 	.word	0x000017a0


	//----- nvinfo : EIATTR_EXIT_INSTR_OFFSETS
	.align		4
.L_44:
        /*0058*/ 	.byte	0x04, 0x1c
        /*005a*/ 	.short	(.L_46 - .L_45)


	//   ....[0]....
.L_45:
        /*005c*/ 	.word	0x00000340


	//   ....[1]....
        /*0060*/ 	.word	0x00000370


	//   ....[2]....
        /*0064*/ 	.word	0x000004a0


	//   ....[3]....
        /*0068*/ 	.word	0x000004d0


	//   ....[4]....
        /*006c*/ 	.word	0x000005e0


	//   ....[5]....
        /*0070*/ 	.word	0x00000610


	//   ....[6]....
        /*0074*/ 	.word	0x00000720


	//   ....[7]....
        /*0078*/ 	.word	0x00000750


	//   ....[8]....
        /*007c*/ 	.word	0x00000880


	//   ....[9]....
        /*0080*/ 	.word	0x000008b0


	//   ....[10]....
        /*0084*/ 	.word	0x000009c0


	//   ....[11]....
        /*0088*/ 	.word	0x000009f0


	//   ....[12]....
        /*008c*/ 	.word	0x00000b00


	//   ....[13]....
        /*0090*/ 	.word	0x00000b30


	//   ....[14]....
        /*0094*/ 	.word	0x00000c40


	//   ....[15]....
        /*0098*/ 	.word	0x00000c70


	//   ....[16]....
        /*009c*/ 	.word	0x00000d80


	//   ....[17]....
        /*00a0*/ 	.word	0x00000db0


	//   ....[18]....
        /*00a4*/ 	.word	0x00000ec0


	//   ....[19]....
        /*00a8*/ 	.word	0x00000ef0


	//   ....[20]....
        /*00ac*/ 	.word	0x00001000


	//   ....[21]....
        /*00b0*/ 	.word	0x00001030


	//   ....[22]....
        /*00b4*/ 	.word	0x00001140


	//   ....[23]....
        /*00b8*/ 	.word	0x00001170


	//   ....[24]....
        /*00bc*/ 	.word	0x00001280


	//   ....[25]....
        /*00c0*/ 	.word	0x000012b0


	//   ....[26]....
        /*00c4*/ 	.word	0x000013c0


	//   ....[27]....
        /*00c8*/ 	.word	0x000013f0


	//   ....[28]....
        /*00cc*/ 	.word	0x00001500


	//   ....[29]....
        /*00d0*/ 	.word	0x00001530


	//   ....[30]....
        /*00d4*/ 	.word	0x00001640


	//   ....[31]....
        /*00d8*/ 	.word	0x00001670


	//   ....[32]....
        /*00dc*/ 	.word	0x000017b0


	//----- nvinfo : EIATTR_CRS_STACK_SIZE
	.align		4
.L_46:
        /*00e0*/ 	.byte	0x04, 0x1e
        /*00e2*/ 	.short	(.L_48 - .L_47)
.L_47:
        /*00e4*/ 	.word	0x00000000


	//----- nvinfo : EIATTR_CBANK_PARAM_SIZE
	.align		4
.L_48:
        /*00e8*/ 	.byte	0x03, 0x19
        /*00ea*/ 	.short	0x0010


	//----- nvinfo : EIATTR_PARAM_CBANK
	.align		4
        /*00ec*/ 	.byte	0x04, 0x0a
        /*00ee*/ 	.short	(.L_50 - .L_49)
	.align		4
.L_49:
        /*00f0*/ 	.word	index@(.nv.constant0._Z9find_fullPiii)
        /*00f4*/ 	.short	0x0380
        /*00f6*/ 	.short	0x0010


	//----- nvinfo : EIATTR_SW_WAR
	.align		4
.L_50:
        /*00f8*/ 	.byte	0x04, 0x36
        /*00fa*/ 	.short	(.L_52 - .L_51)
.L_51:
        /*00fc*/ 	.word	0x00000008
.L_52:


//--------------------- .nv.callgraph             --------------------------
	.section	.nv.callgraph,"",@"SHT_CUDA_CALLGRAPH"
	.align	4
	.sectionentsize	8
	.align		4
        /*0000*/ 	.word	0x00000000
	.align		4
        /*0004*/ 	.word	0xffffffff
	.align		4
        /*0008*/ 	.word	index@(_Z8find_subPiii)
	.align		4
        /*000c*/ 	.word	index@(vprintf)
	.align		4
        /*0010*/ 	.word	index@(_Z9find_fullPiii)
	.align		4
        /*0014*/ 	.word	index@(vprintf)
	.align		4
        /*0018*/ 	.word	0x00000000
	.align		4
        /*001c*/ 	.word	0xfffffffe
	.align		4
        /*0020*/ 	.word	0x00000000
	.align		4
        /*0024*/ 	.word	0xfffffffd
	.align		4
        /*0028*/ 	.word	0x00000000
	.align		4
        /*002c*/ 	.word	0xfffffffc


//--------------------- .nv.constant4             --------------------------
	.section	.nv.constant4,"a",@progbits
	.align	8
	.align		8
.nv.constant4:
        /*0000*/ 	.dword	vprintf
	.align		8
        /*0008*/ 	.dword	$str


//--------------------- .text._Z8find_subPiii     --------------------------
	.section	.text._Z8find_subPiii,"ax",@progbits
	.align	128
        .global         _Z8find_subPiii
        .type           _Z8find_subPiii,@function
        .size           _Z8find_subPiii,(.L_x_61 - _Z8find_subPiii)
        .other          _Z8find_subPiii,@"STO_CUDA_ENTRY STV_DEFAULT"
_Z8find_subPiii:
.text._Z8find_subPiii:
[----:B------:R-:W0:Y:S01]  /*0000*/  LDC R1, c[0x0][0x37c] ;  /* 0x0000df00ff017b82 */ /* 0x000e220000000800 */
[----:B------:R-:W1:Y:S01]  /*0010*/  S2R R5, SR_TID.Y ;  /* 0x0000000000057919 */ /* 0x000e620000002200 */
[----:B------:R-:W2:Y:S06]  /*0020*/  LDCU UR38, c[0x0][0x2fc] ;  /* 0x00005f80ff2677ac */ /* 0x000eac0008000800 */
[----:B------:R-:W3:Y:S01]  /*0030*/  S2UR UR4, SR_CTAID.X ;  /* 0x00000000000479c3 */ /* 0x000ee20000002500 */
[----:B0-----:R-:W-:Y:S01]  /*0040*/  VIADD R1, R1, 0xfffffef0 ;  /* 0xfffffef001017836 */ /* 0x001fe20000000000 */
[----:B------:R-:W0:Y:S06]  /*0050*/  LDCU.64 UR36, c[0x0][0x358] ;  /* 0x00006b00ff2477ac */ /* 0x000e2c0008000a00 */
[----:B------:R-:W3:Y:S08]  /*0060*/  LDC.64 R8, c[0x0][0x388] ;  /* 0x0000e200ff087b82 */ /* 0x000ef00000000a00 */
[----:B------:R-:W3:Y:S08]  /*0070*/  LDC R3, c[0x0][0x360] ;  /* 0x0000d800ff037b82 */ /* 0x000ef00000000800 */
[----:B------:R-:W1:Y:S08]  /*0080*/  S2UR UR5, SR_CTAID.Y ;  /* 0x00000000000579c3 */ /* 0x000e700000002600 */
[----:B------:R-:W1:Y:S01]  /*0090*/  LDC R0, c[0x0][0x364] ;  /* 0x0000d900ff007b82 */ /* 0x000e620000000800 */
[----:B---3--:R-:W-:-:S07]  /*00a0*/  IMAD R8, R3, UR4, R8 ;  /* 0x0000000403087c24 */ /* 0x008fce000f8e0208 */
[----:B------:R-:W3:Y:S01]  /*00b0*/  LDC R6, c[0x0][0x2f8] ;  /* 0x0000be00ff067b82 */ /* 0x000ee20000000800 */
[----:B------:R-:W-:Y:S01]  /*00c0*/  UMOV UR4, URZ ;  /* 0x000000ff00047c82 */ /* 0x000fe20008000000 */
[----:B------:R-:W-:Y:S01]  /*00d0*/  SHF.R.S32.HI R2, RZ, 0x1f, R8 ;  /* 0x0000001fff027819 */ /* 0x000fe20000011408 */
[----:B-1----:R-:W-:-:S04]  /*00e0*/  IMAD R0, R0, UR5, R5 ;  /* 0x0000000500007c24 */ /* 0x002fc8000f8e0205 */
[----:B------:R-:W-:Y:S02]  /*00f0*/  IMAD R5, R2, -0x66c60af8, RZ ;  /* 0x9939f50802057824 */ /* 0x000fe400078e02ff */
[----:B------:R-:W-:Y:S02]  /*0100*/  IMAD.IADD R9, R0, 0x1, R9 ;  /* 0x0000000100097824 */ /* 0x000fe400078e0209 */
[----:B------:R-:W-:-:S03]  /*0110*/  IMAD.WIDE.U32 R2, R8, -0x66c60af8, RZ ;  /* 0x9939f50808027825 */ /* 0x000fc600078e00ff */
[----:B------:R-:W-:Y:S01]  /*0120*/  SHF.R.S32.HI R0, RZ, 0x1f, R9 ;  /* 0x0000001fff007819 */ /* 0x000fe20000011409 */
[----:B------:R-:W-:-:S04]  /*0130*/  IMAD R5, R8, 0x4f, R5 ;  /* 0x0000004f08057824 */ /* 0x000fc800078e0205 */
[----:B------:R-:W-:Y:S02]  /*0140*/  IMAD.IADD R3, R3, 0x1, R5 ;  /* 0x0000000103037824 */ /* 0x000fe400078e0205 */
[----:B------:R-:W-:Y:S02]  /*0150*/  IMAD R0, R0, -0xea9a42b, RZ ;  /* 0xf1565bd500007824 */ /* 0x000fe400078e02ff */
[----:B------:R-:W-:-:S04]  /*0160*/  IMAD.WIDE.U32 R2, R9, -0xea9a42b, R2 ;  /* 0xf1565bd509027825 */ /* 0x000fc800078e0002 */
[----:B------:R-:W-:Y:S01]  /*0170*/  IMAD R5, R9, 0x1e, R0 ;  /* 0x0000001e09057824 */ /* 0x000fe200078e0200 */
[----:B------:R-:W-:Y:S01]  /*0180*/  LOP3.LUT R4, R2, 0xdeece66d, RZ, 0x3c, !PT ;  /* 0xdeece66d02047812 */ /* 0x000fe200078e3cff */
[----:B------:R-:W-:Y:S02]  /*0190*/  VIADD R0, R1, 0x7 ;  /* 0x0000000701007836 */ /* 0x000fe40000000000 */
[----:B------:R-:W-:-:S05]  /*01a0*/  IMAD.IADD R3, R3, 0x1, R5 ;  /* 0x0000000103037824 */ /* 0x000fca00078e0205 */
[----:B0-2---:R-:W-:-:S07]  /*01b0*/  LOP3.LUT R2, R3, 0x5, RZ, 0x3c, !PT ;  /* 0x0000000503027812 */ /* 0x005fce00078e3cff */
.L_x_0:
[----:B------:R-:W-:Y:S01]  /*01c0*/  IMAD R3, R2, 0x4d6c29d9, RZ ;  /* 0x4d6c29d902037824 */ /* 0x000fe200078e02ff */
[----:B------:R-:W-:Y:S01]  /*01d0*/  UIADD3 UR4, UPT, UPT, UR4, 0x1, URZ ;  /* 0x0000000104047890 */ /* 0x000fe2000fffe0ff */
[----:B------:R-:W-:Y:S02]  /*01e0*/  IMAD.MOV.U32 R14, RZ, RZ, 0x13e5b56 ;  /* 0x013e5b56ff0e7424 */ /* 0x000fe400078e00ff */
[----:B------:R-:W-:Y:S01]  /*01f0*/  IMAD.MOV.U32 R15, RZ, RZ, 0xe300 ;  /* 0x0000e300ff0f7424 */ /* 0x000fe200078e00ff */
[----:B------:R-:W-:Y:S01]  /*0200*/  UISETP.NE.AND UP0, UPT, UR4, 0x10, UPT ;  /* 0x000000100400788c */ /* 0x000fe2000bf05270 */
[C---:B------:R-:W-:Y:S02]  /*0210*/  IMAD R3, R4.reuse, 0x9dae, R3 ;  /* 0x00009dae04037824 */ /* 0x040fe400078e0203 */
[----:B------:R-:W-:-:S04]  /*0220*/  IMAD.WIDE.U32 R14, R4, 0x4d6c29d9, R14 ;  /* 0x4d6c29d9040e7825 */ /* 0x000fc800078e000e */
[----:B------:R-:W-:Y:S02]  /*0230*/  IMAD.IADD R15, R15, 0x1, R3 ;  /* 0x000000010f0f7824 */ /* 0x000fe400078e0203 */
[----:B------:R-:W-:Y:S02]  /*0240*/  IMAD.MOV.U32 R2, RZ, RZ, 0x5995c7ba ;  /* 0x5995c7baff027424 */ /* 0x000fe400078e00ff */
[----:B------:R-:W-:Y:S02]  /*0250*/  IMAD.MOV.U32 R3, RZ, RZ, 0x17cd ;  /* 0x000017cdff037424 */ /* 0x000fe400078e00ff */
[----:B------:R-:W-:Y:S02]  /*0260*/  IMAD R5, R15, 0x58024e69, RZ ;  /* 0x58024e690f057824 */ /* 0x000fe400078e02ff */
[----:B------:R-:W-:-:S04]  /*0270*/  IMAD.WIDE.U32 R12, R14, 0x58024e69, R2 ;  /* 0x58024e690e0c7825 */ /* 0x000fc800078e0002 */
[C---:B------:R-:W-:Y:S01]  /*0280*/  IMAD R5, R14.reuse, 0x898c, R5 ;  /* 0x0000898c0e057824 */ /* 0x040fe200078e0205 */
[----:B------:R-:W-:Y:S01]  /*0290*/  SHF.R.U64 R14, R14, 0x11, R15 ;  /* 0x000000110e0e7819 */ /* 0x000fe2000000120f */
[----:B------:R-:W-:-:S03]  /*02a0*/  IMAD.WIDE.U32 R10, R12, 0x58024e69, R2 ;  /* 0x58024e690c0a7825 */ /* 0x000fc600078e0002 */
[----:B------:R-:W-:Y:S01]  /*02b0*/  LOP3.LUT R14, R14, 0x7fffffff, RZ, 0xc0, !PT ;  /* 0x7fffffff0e0e7812 */ /* 0x000fe200078ec0ff */
[----:B------:R-:W-:Y:S02]  /*02c0*/  IMAD.IADD R13, R13, 0x1, R5 ;  /* 0x000000010d0d7824 */ /* 0x000fe400078e0205 */
[----:B------:R-:W-:Y:S02]  /*02d0*/  IMAD.MOV.U32 R18, RZ, RZ, 0x1 ;  /* 0x00000001ff127424 */ /* 0x000fe400078e00ff */
[----:B------:R-:W-:Y:S01]  /*02e0*/  IMAD R5, R13, 0x58024e69, RZ ;  /* 0x58024e690d057824 */ /* 0x000fe200078e02ff */
[C---:B------:R-:W-:Y:S01]  /*02f0*/  SHF.R.U64 R16, R12.reuse, 0x11, R13 ;  /* 0x000000110c107819 */ /* 0x040fe2000000120d */
[----:B------:R-:W-:Y:S02]  /*0300*/  IMAD.MOV.U32 R20, RZ, RZ, 0x1 ;  /* 0x00000001ff147424 */ /* 0x000fe400078e00ff */
[----:B------:R-:W-:Y:S01]  /*0310*/  IMAD R5, R12, 0x898c, R5 ;  /* 0x0000898c0c057824 */ /* 0x000fe200078e0205 */
[----:B------:R-:W-:-:S03]  /*0320*/  LOP3.LUT R16, R16, 0x7fffffff, RZ, 0xc0, !PT ;  /* 0x7fffffff10107812 */ /* 0x000fc600078ec0ff */
[----:B------:R-:W-:Y:S02]  /*0330*/  IMAD.IADD R11, R11, 0x1, R5 ;  /* 0x000000010b0b7824 */ /* 0x000fe400078e0205 */
[----:B------:R-:W-:-:S04]  /*0340*/  IMAD.WIDE.U32 R4, R10, 0x58024e69, R2 ;  /* 0x58024e690a047825 */ /* 0x000fc800078e0002 */
[----:B------:R-:W-:Y:S02]  /*0350*/  IMAD R7, R11, 0x58024e69, RZ ;  /* 0x58024e690b077824 */ /* 0x000fe400078e02ff */
[----:B------:R-:W-:-:S04]  /*0360*/  IMAD.WIDE.U32 R12, R4, 0x58024e69, R2 ;  /* 0x58024e69040c7825 */ /* 0x000fc800078e0002 */
[----:B------:R-:W-:-:S04]  /*0370*/  IMAD R7, R10, 0x898c, R7 ;  /* 0x0000898c0a077824 */ /* 0x000fc800078e0207 */
[----:B------:R-:W-:Y:S02]  /*0380*/  IMAD.IADD R5, R5, 0x1, R7 ;  /* 0x0000000105057824 */ /* 0x000fe400078e0207 */
[----:B------:R-:W-:-:S04]  /*0390*/  IMAD.HI.U32 R7, R14, 0x66666667, RZ ;  /* 0x666666670e077827 */ /* 0x000fc800078e00ff */
[----:B------:R-:W-:-:S04]  /*03a0*/  IMAD R15, R5, 0x58024e69, RZ ;  /* 0x58024e69050f7824 */ /* 0x000fc800078e02ff */
[----:B------:R-:W-:Y:S01]  /*03b0*/  IMAD R17, R4, 0x898c, R15 ;  /* 0x0000898c04117824 */ /* 0x000fe200078e020f */
[----:B------:R-:W-:-:S04]  /*03c0*/  SHF.R.U32.HI R15, RZ, 0x1, R7 ;  /* 0x00000001ff0f7819 */ /* 0x000fc80000011607 */
[----:B------:R-:W-:Y:S01]  /*03d0*/  IADD3 R7, PT, PT, R13, R17, RZ ;  /* 0x000000110d077210 */ /* 0x000fe20007ffe0ff */
[----:B------:R-:W-:-:S04]  /*03e0*/  IMAD.HI.U32 R13, R16, 0x66666667, RZ ;  /* 0x66666667100d7827 */ /* 0x000fc800078e00ff */
[----:B------:R-:W-:Y:S01]  /*03f0*/  IMAD R15, R15, -0x5, R14 ;  /* 0xfffffffb0f0f7824 */ /* 0x000fe200078e020e */
[----:B------:R-:W-:Y:S01]  /*0400*/  SHF.R.U64 R14, R10, 0x11, R11 ;  /* 0x000000110a0e7819 */ /* 0x000fe2000000120b */
[----:B------:R-:W-:Y:S01]  /*0410*/  IMAD R19, R7, 0x58024e69, RZ ;  /* 0x58024e6907137824 */ /* 0x000fe200078e02ff */
[----:B------:R-:W-:Y:S01]  /*0420*/  SHF.R.U32.HI R17, RZ, 0x1, R13 ;  /* 0x00000001ff117819 */ /* 0x000fe2000001160d */
[----:B------:R-:W-:Y:S01]  /*0430*/  IMAD.WIDE.U32 R10, R12, 0x58024e69, R2 ;  /* 0x58024e690c0a7825 */ /* 0x000fe200078e0002 */
[----:B------:R-:W-:Y:S02]  /*0440*/  LOP3.LUT R13, R14, 0x7fffffff, RZ, 0xc0, !PT ;  /* 0x7fffffff0e0d7812 */ /* 0x000fe400078ec0ff */
[----:B------:R-:W-:Y:S01]  /*0450*/  ISETP.GE.U32.AND P0, PT, R15, 0x4, PT ;  /* 0x000000040f00780c */ /* 0x000fe20003f06070 */
[----:B------:R-:W-:Y:S01]  /*0460*/  IMAD R19, R12, 0x898c, R19 ;  /* 0x0000898c0c137824 */ /* 0x000fe200078e0213 */
[----:B------:R-:W-:Y:S01]  /*0470*/  SHF.R.U64 R15, R4, 0x11, R5 ;  /* 0x00000011040f7819 */ /* 0x000fe20000001205 */
[----:B------:R-:W-:-:S02]  /*0480*/  IMAD R17, R17, -0x5, R16 ;  /* 0xfffffffb11117824 */ /* 0x000fc400078e0210 */
[----:B------:R-:W-:Y:S02]  /*0490*/  IMAD.IADD R11, R11, 0x1, R19 ;  /* 0x000000010b0b7824 */ /* 0x000fe400078e0213 */
[----:B------:R-:W-:Y:S01]  /*04a0*/  IMAD.HI.U32 R14, R13, 0x66666667, RZ ;  /* 0x666666670d0e7827 */ /* 0x000fe200078e00ff */
[----:B------:R-:W-:-:S03]  /*04b0*/  ISETP.GT.U32.AND P1, PT, R17, 0x3, PT ;  /* 0x000000031100780c */ /* 0x000fc60003f24070 */
[----:B------:R-:W-:Y:S01]  /*04c0*/  IMAD R17, R11, 0x58024e69, RZ ;  /* 0x58024e690b117824 */ /* 0x000fe200078e02ff */
[----:B------:R-:W-:Y:S01]  /*04d0*/  SHF.R.U32.HI R16, RZ, 0x1, R14 ;  /* 0x00000001ff107819 */ /* 0x000fe2000001160e */
[----:B------:R-:W-:Y:S01]  /*04e0*/  IMAD.WIDE.U32 R4, R10, 0x58024e69, R2 ;  /* 0x58024e690a047825 */ /* 0x000fe200078e0002 */
[----:B------:R-:W-:Y:S01]  /*04f0*/  LOP3.LUT R14, R15, 0x7fffffff, RZ, 0xc0, !PT ;  /* 0x7fffffff0f0e7812 */ /* 0x000fe200078ec0ff */
[----:B------:R-:W-:Y:S01]  /*0500*/  @P0 STL.U8 [R0+-0x7], R18 ;  /* 0xfffff91200000387 */ /* 0x000fe20000100000 */
[----:B------:R-:W-:Y:S01]  /*0510*/  SHF.R.U64 R15, R12, 0x11, R7 ;  /* 0x000000110c0f7819 */ /* 0x000fe20000001207 */
[----:B------:R-:W-:Y:S02]  /*0520*/  IMAD R17, R10, 0x898c, R17 ;  /* 0x0000898c0a117824 */ /* 0x000fe400078e0211 */
[----:B------:R-:W-:Y:S01]  /*0530*/  IMAD R16, R16, -0x5, R13 ;  /* 0xfffffffb10107824 */ /* 0x000fe200078e020d */
[----:B------:R-:W-:Y:S01]  /*0540*/  LOP3.LUT R15, R15, 0x7fffffff, RZ, 0xc0, !PT ;  /* 0x7fffffff0f0f7812 */ /* 0x000fe200078ec0ff */
[----:B------:R-:W-:Y:S01]  /*0550*/  IMAD.IADD R5, R5, 0x1, R17 ;  /* 0x0000000105057824 */ /* 0x000fe200078e0211 */
[----:B------:R-:W-:Y:S01]  /*0560*/  @!P1 STL.U8 [R0+-0x6], RZ ;  /* 0xfffffaff00009387 */ /* 0x000fe20000100000 */
[----:B------:R-:W-:Y:S01]  /*0570*/  IMAD.HI.U32 R13, R14, 0x66666667, RZ ;  /* 0x666666670e0d7827 */ /* 0x000fe200078e00ff */
[----:B------:R-:W-:-:S02]  /*0580*/  ISETP.GT.U32.AND P2, PT, R16, 0x3, PT ;  /* 0x000000031000780c */ /* 0x000fc40003f44070 */
[----:B------:R-:W-:Y:S01]  /*0590*/  SHF.R.U64 R16, R10, 0x11, R11 ;  /* 0x000000110a107819 */ /* 0x000fe2000000120b */
[----:B------:R-:W-:Y:S01]  /*05a0*/  IMAD R17, R5, 0x58024e69, RZ ;  /* 0x58024e6905117824 */ /* 0x000fe200078e02ff */
[----:B------:R-:W-:Y:S01]  /*05b0*/  SHF.R.U32.HI R7, RZ, 0x1, R13 ;  /* 0x00000001ff077819 */ /* 0x000fe2000001160d */
[C---:B------:R-:W-:Y:S01]  /*05c0*/  IMAD.WIDE.U32 R12, R4.reuse, 0x58024e69, R2 ;  /* 0x58024e69040c7825 */ /* 0x040fe200078e0002 */
[C---:B------:R-:W-:Y:S01]  /*05d0*/  SHF.R.U64 R5, R4.reuse, 0x11, R5 ;  /* 0x0000001104057819 */ /* 0x040fe20000001205 */
[----:B------:R-:W-:Y:S02]  /*05e0*/  @!P0 STL.U8 [R0+-0x7], RZ ;  /* 0xfffff9ff00008387 */ /* 0x000fe40000100000 */
[----:B------:R-:W-:Y:S02]  /*05f0*/  IMAD R17, R4, 0x898c, R17 ;  /* 0x0000898c04117824 */ /* 0x000fe400078e0211 */
[----:B------:R-:W-:Y:S02]  /*0600*/  IMAD R14, R7, -0x5, R14 ;  /* 0xfffffffb070e7824 */ /* 0x000fe400078e020e */
[----:B------:R-:W-:Y:S01]  /*0610*/  IMAD.MOV.U32 R19, RZ, RZ, 0x1 ;  /* 0x00000001ff137424 */ /* 0x000fe200078e00ff */
[----:B------:R-:W-:Y:S01]  /*0620*/  @!P2 STL.U8 [R0+-0x5], RZ ;  /* 0xfffffbff0000a387 */ /* 0x000fe20000100000 */
[----:B------:R-:W-:-:S02]  /*0630*/  IMAD.IADD R7, R13, 0x1, R17 ;  /* 0x000000010d077824 */ /* 0x000fc400078e0211 */
[----:B------:R-:W-:Y:S01]  /*0640*/  IMAD.HI.U32 R13, R15, 0x66666667, RZ ;  /* 0x666666670f0d7827 */ /* 0x000fe200078e00ff */
[----:B------:R0:W-:Y:S01]  /*0650*/  @P1 STL.U8 [R0+-0x6], R19 ;  /* 0xfffffa1300001387 */ /* 0x0001e20000100000 */
[----:B------:R-:W-:Y:S02]  /*0660*/  ISETP.GT.U32.AND P1, PT, R14, 0x3, PT ;  /* 0x000000030e00780c */ /* 0x000fe40003f24070 */
[----:B------:R-:W-:Y:S01]  /*0670*/  IMAD R17, R7, 0x58024e69, RZ ;  /* 0x58024e6907117824 */ /* 0x000fe200078e02ff */
[----:B------:R-:W-:Y:S01]  /*0680*/  SHF.R.U32.HI R14, RZ, 0x1, R13 ;  /* 0x00000001ff0e7819 */ /* 0x000fe2000001160d */
[----:B------:R-:W-:Y:S01]  /*0690*/  IMAD.WIDE.U32 R10, R12, 0x58024e69, R2 ;  /* 0x58024e690c0a7825 */ /* 0x000fe200078e0002 */
[----:B------:R-:W-:Y:S01]  /*06a0*/  LOP3.LUT R13, R16, 0x7fffffff, RZ, 0xc0, !PT ;  /* 0x7fffffff100d7812 */ /* 0x000fe200078ec0ff */
[----:B------:R-:W-:Y:S01]  /*06b0*/  @P2 STL.U8 [R0+-0x5], R18 ;  /* 0xfffffb1200002387 */ /* 0x000fe20000100000 */
[C---:B------:R-:W-:Y:S01]  /*06c0*/  SHF.R.U64 R7, R12.reuse, 0x11, R7 ;  /* 0x000000110c077819 */ /* 0x040fe20000001207 */
[----:B------:R-:W-:-:S02]  /*06d0*/  IMAD R17, R12, 0x898c, R17 ;  /* 0x0000898c0c117824 */ /* 0x000fc400078e0211 */
[----:B------:R-:W-:Y:S01]  /*06e0*/  IMAD R14, R14, -0x5, R15 ;  /* 0xfffffffb0e0e7824 */ /* 0x000fe200078e020f */
[----:B------:R-:W-:Y:S01]  /*06f0*/  LOP3.LUT R7, R7, 0x7fffffff, RZ, 0xc0, !PT ;  /* 0x7fffffff07077812 */ /* 0x000fe200078ec0ff */
[----:B------:R-:W-:Y:S01]  /*0700*/  IMAD.IADD R11, R11, 0x1, R17 ;  /* 0x000000010b0b7824 */ /* 0x000fe200078e0211 */
[----:B------:R-:W-:Y:S01]  /*0710*/  @!P1 STL.U8 [R0+-0x4], RZ ;  /* 0xfffffcff00009387 */ /* 0x000fe20000100000 */
[----:B------:R-:W-:Y:S01]  /*0720*/  IMAD.HI.U32 R15, R13, 0x66666667, RZ ;  /* 0x666666670d0f7827 */ /* 0x000fe200078e00ff */
[----:B------:R-:W-:Y:S02]  /*0730*/  ISETP.GT.U32.AND P2, PT, R14, 0x3, PT ;  /* 0x000000030e00780c */ /* 0x000fe40003f44070 */
[----:B------:R-:W-:Y:S01]  /*0740*/  @P1 STL.U8 [R0+-0x4], R20 ;  /* 0xfffffc1400001387 */ /* 0x000fe20000100000 */
[----:B0-----:R-:W-:Y:S01]  /*0750*/  IMAD R19, R11, 0x58024e69, RZ ;  /* 0x58024e690b137824 */ /* 0x001fe200078e02ff */
[----:B------:R-:W-:Y:S01]  /*0760*/  SHF.R.U32.HI R14, RZ, 0x1, R15 ;  /* 0x00000001ff0e7819 */ /* 0x000fe2000001160f */
[----:B------:R-:W-:-:S04]  /*0770*/  IMAD.WIDE.U32 R16, R10, 0x58024e69, R2 ;  /* 0x58024e690a107825 */ /* 0x000fc800078e0002 */
[C---:B------:R-:W-:Y:S01]  /*0780*/  IMAD R19, R10.reuse, 0x898c, R19 ;  /* 0x0000898c0a137824 */ /* 0x040fe200078e0213 */
[----:B------:R-:W-:Y:S01]  /*0790*/  SHF.R.U64 R10, R10, 0x11, R11 ;  /* 0x000000110a0a7819 */ /* 0x000fe2000000120b */
[----:B------:R-:W-:Y:S01]  /*07a0*/  IMAD R4, R14, -0x5, R13 ;  /* 0xfffffffb0e047824 */ /* 0x000fe200078e020d */
[----:B------:R-:W-:Y:S01]  /*07b0*/  LOP3.LUT R14, R5, 0x7fffffff, RZ, 0xc0, !PT ;  /* 0x7fffffff050e7812 */ /* 0x000fe200078ec0ff */
[----:B------:R-:W-:Y:S01]  /*07c0*/  IMAD.IADD R13, R17, 0x1, R19 ;  /* 0x00000001110d7824 */ /* 0x000fe200078e0213 */
[----:B------:R-:W-:Y:S01]  /*07d0*/  LOP3.LUT R10, R10, 0x7fffffff, RZ, 0xc0, !PT ;  /* 0x7fffffff0a0a7812 */ /* 0x000fe200078ec0ff */
[----:B------:R-:W-:Y:S01]  /*07e0*/  IMAD.MOV.U32 R19, RZ, RZ, 0x1 ;  /* 0x00000001ff137424 */ /* 0x000fe200078e00ff */
[----:B------:R-:W-:Y:S01]  /*07f0*/  ISETP.GT.U32.AND P1, PT, R4, 0x3, PT ;  /* 0x000000030400780c */ /* 0x000fe20003f24070 */
[----:B------:R-:W-:Y:S01]  /*0800*/  IMAD R17, R13, 0x58024e69, RZ ;  /* 0x58024e690d117824 */ /* 0x000fe200078e02ff */
[----:B------:R-:W-:Y:S01]  /*0810*/  @!P2 STL.U8 [R0+-0x3], RZ ;  /* 0xfffffdff0000a387 */ /* 0x000fe20000100000 */
[----:B------:R-:W-:-:S03]  /*0820*/  IMAD.WIDE.U32 R4, R16, 0x58024e69, R2 ;  /* 0x58024e6910047825 */ /* 0x000fc600078e0002 */
[----:B------:R0:W-:Y:S01]  /*0830*/  @P2 STL.U8 [R0+-0x3], R19 ;  /* 0xfffffd1300002387 */ /* 0x0001e20000100000 */
[----:B------:R-:W-:Y:S02]  /*0840*/  IMAD R17, R16, 0x898c, R17 ;  /* 0x0000898c10117824 */ /* 0x000fe400078e0211 */
[----:B------:R-:W-:-:S04]  /*0850*/  IMAD.HI.U32 R15, R14, 0x66666667, RZ ;  /* 0x666666670e0f7827 */ /* 0x000fc800078e00ff */
[----:B------:R-:W-:Y:S01]  /*0860*/  IMAD.IADD R5, R5, 0x1, R17 ;  /* 0x0000000105057824 */ /* 0x000fe200078e0211 */
[----:B------:R-:W-:Y:S01]  /*0870*/  SHF.R.U32.HI R15, RZ, 0x1, R15 ;  /* 0x00000001ff0f7819 */ /* 0x000fe2000001160f */
[----:B------:R-:W-:Y:S01]  /*0880*/  IMAD.HI.U32 R17, R7, 0x66666667, RZ ;  /* 0x6666666707117827 */ /* 0x000fe200078e00ff */
[----:B0-----:R-:W-:Y:S01]  /*0890*/  @P1 PRMT R19, R20, 0x7610, R19 ;  /* 0x0000761014131816 */ /* 0x001fe20000000013 */
[----:B------:R-:W-:Y:S02]  /*08a0*/  @!P1 STL.U8 [R0+-0x2], RZ ;  /* 0xfffffeff00009387 */ /* 0x000fe40000100000 */
[----:B------:R-:W-:Y:S01]  /*08b0*/  IMAD R11, R5, 0x58024e69, RZ ;  /* 0x58024e69050b7824 */ /* 0x000fe200078e02ff */
[----:B------:R-:W-:Y:S01]  /*08c0*/  SHF.R.U32.HI R18, RZ, 0x1, R17 ;  /* 0x00000001ff127819 */ /* 0x000fe20000011611 */
[----:B------:R-:W-:Y:S01]  /*08d0*/  IMAD R12, R15, -0x5, R14 ;  /* 0xfffffffb0f0c7824 */ /* 0x000fe200078e020e */
[C---:B------:R-:W-:Y:S01]  /*08e0*/  SHF.R.U64 R5, R4.reuse, 0x11, R5 ;  /* 0x0000001104057819 */ /* 0x040fe20000001205 */
[----:B------:R-:W-:Y:S01]  /*08f0*/  IMAD.WIDE.U32 R14, R4, 0x58024e69, R2 ;  /* 0x58024e69040e7825 */ /* 0x000fe200078e0002 */
[----:B------:R-:W-:Y:S02]  /*0900*/  @P1 STL.U8 [R0+-0x2], R19 ;  /* 0xfffffe1300001387 */ /* 0x000fe40000100000 */
[----:B------:R-:W-:Y:S01]  /*0910*/  ISETP.GT.U32.AND P2, PT, R12, 0x3, PT ;  /* 0x000000030c00780c */ /* 0x000fe20003f44070 */
[----:B------:R-:W-:-:S02]  /*0920*/  IMAD R17, R4, 0x898c, R11 ;  /* 0x0000898c04117824 */ /* 0x000fc400078e020b */
[----:B------:R-:W-:Y:S02]  /*0930*/  IMAD R18, R18, -0x5, R7 ;  /* 0xfffffffb12127824 */ /* 0x000fe400078e0207 */
[----:B------:R-:W-:Y:S01]  /*0940*/  IMAD.HI.U32 R11, R10, 0x66666667, RZ ;  /* 0x666666670a0b7827 */ /* 0x000fe200078e00ff */
[----:B------:R-:W-:Y:S02]  /*0950*/  IADD3 R7, PT, PT, R15, R17, RZ ;  /* 0x000000110f077210 */ /* 0x000fe40007ffe0ff */
[----:B------:R-:W-:Y:S01]  /*0960*/  SHF.R.U64 R15, R16, 0x11, R13 ;  /* 0x00000011100f7819 */ /* 0x000fe2000000120d */
[----:B------:R-:W-:Y:S01]  /*0970*/  IMAD.WIDE.U32 R12, R14, 0x58024e69, R2 ;  /* 0x58024e690e0c7825 */ /* 0x000fe200078e0002 */
[----:B------:R-:W-:Y:S02]  /*0980*/  SHF.R.U32.HI R11, RZ, 0x1, R11 ;  /* 0x00000001ff0b7819 */ /* 0x000fe4000001160b */
[----:B------:R-:W-:Y:S01]  /*0990*/  ISETP.GT.U32.AND P1, PT, R18, 0x3, PT ;  /* 0x000000031200780c */ /* 0x000fe20003f24070 */
[----:B------:R-:W-:Y:S01]  /*09a0*/  IMAD R17, R7, 0x58024e69, RZ ;  /* 0x58024e6907117824 */ /* 0x000fe200078e02ff */
[C---:B------:R-:W-:Y:S01]  /*09b0*/  SHF.R.U64 R7, R14.reuse, 0x11, R7 ;  /* 0x000000110e077819 */ /* 0x040fe20000001207 */
[----:B------:R-:W-:Y:S01]  /*09c0*/  IMAD R11, R11, -0x5, R10 ;  /* 0xfffffffb0b0b7824 */ /* 0x000fe200078e020a */
[----:B------:R-:W-:Y:S01]  /*09d0*/  LOP3.LUT R15, R15, 0x7fffffff, RZ, 0xc0, !PT ;  /* 0x7fffffff0f0f7812 */ /* 0x000fe200078ec0ff */
[----:B------:R-:W-:Y:S01]  /*09e0*/  IMAD R17, R14, 0x898c, R17 ;  /* 0x0000898c0e117824 */ /* 0x000fe200078e0211 */
[----:B------:R-:W-:Y:S01]  /*09f0*/  LOP3.LUT R14, R5, 0x7fffffff, RZ, 0xc0, !PT ;  /* 0x7fffffff050e7812 */ /* 0x000fe200078ec0ff */
[----:B------:R-:W-:Y:S01]  /*0a00*/  IMAD.MOV.U32 R18, RZ, RZ, 0x1 ;  /* 0x00000001ff127424 */ /* 0x000fe200078e00ff */
[----:B------:R-:W-:Y:S01]  /*0a10*/  ISETP.GT.U32.AND P0, PT, R11, 0x3, PT ;  /* 0x000000030b00780c */ /* 0x000fe20003f04070 */
[----:B------:R-:W-:Y:S01]  /*0a20*/  IMAD.IADD R13, R13, 0x1, R17 ;  /* 0x000000010d0d7824 */ /* 0x000fe200078e0211 */
[----:B------:R-:W-:Y:S01]  /*0a30*/  LOP3.LUT R7, R7, 0x7fffffff, RZ, 0xc0, !PT ;  /* 0x7fffffff07077812 */ /* 0x000fe200078ec0ff */
[--C-:B------:R-:W-:Y:S01]  /*0a40*/  IMAD.WIDE.U32 R10, R12, 0x58024e69, R2.reuse ;  /* 0x58024e690c0a7825 */ /* 0x100fe200078e0002 */
[----:B------:R-:W-:Y:S03]  /*0a50*/  @!P2 STL.U8 [R0+-0x1], RZ ;  /* 0xffffffff0000a387 */ /* 0x000fe60000100000 */
[----:B------:R-:W-:Y:S01]  /*0a60*/  IMAD R17, R13, 0x58024e69, RZ ;  /* 0x58024e690d117824 */ /* 0x000fe200078e02ff */
[----:B------:R0:W-:Y:S01]  /*0a70*/  @P2 STL.U8 [R0+-0x1], R18 ;  /* 0xffffff1200002387 */ /* 0x0001e20000100000 */
[----:B------:R-:W-:-:S03]  /*0a80*/  IMAD.WIDE.U32 R4, R10, 0x58024e69, R2 ;  /* 0x58024e690a047825 */ /* 0x000fc600078e0002 */
[----:B------:R-:W-:Y:S01]  /*0a90*/  @!P1 STL.U8 [R0], RZ ;  /* 0x000000ff00009387 */ /* 0x000fe20000100000 */
[C---:B------:R-:W-:Y:S01]  /*0aa0*/  IMAD R17, R12.reuse, 0x898c, R17 ;  /* 0x0000898c0c117824 */ /* 0x040fe200078e0211 */
[----:B------:R-:W-:Y:S01]  /*0ab0*/  SHF.R.U64 R12, R12, 0x11, R13 ;  /* 0x000000110c0c7819 */ /* 0x000fe2000000120d */
[----:B------:R-:W-:Y:S01]  /*0ac0*/  IMAD.HI.U32 R16, R15, 0x66666667, RZ ;  /* 0x666666670f107827 */ /* 0x000fe200078e00ff */
[----:B------:R-:W-:Y:S02]  /*0ad0*/  @!P0 STL.U8 [R0+0x1], RZ ;  /* 0x000001ff00008387 */ /* 0x000fe40000100000 */
[----:B------:R-:W-:Y:S01]  /*0ae0*/  LOP3.LUT R12, R12, 0x7fffffff, RZ, 0xc0, !PT ;  /* 0x7fffffff0c0c7812 */ /* 0x000fe200078ec0ff */
[----:B------:R-:W-:Y:S01]  /*0af0*/  IMAD.IADD R11, R11, 0x1, R17 ;  /* 0x000000010b0b7824 */ /* 0x000fe200078e0211 */
[----:B------:R-:W-:Y:S01]  /*0b00*/  SHF.R.U32.HI R16, RZ, 0x1, R16 ;  /* 0x00000001ff107819 */ /* 0x000fe20000011610 */
[----:B0-----:R-:W-:Y:S01]  /*0b10*/  IMAD.HI.U32 R18, R7, 0x66666667, RZ ;  /* 0x6666666707127827 */ /* 0x001fe200078e00ff */
[----:B------:R-:W-:Y:S03]  /*0b20*/  @P0 STL.U8 [R0+0x1], R20 ;  /* 0x0000011400000387 */ /* 0x000fe60000100000 */
[----:B------:R-:W-:Y:S01]  /*0b30*/  IMAD R17, R11, 0x58024e69, RZ ;  /* 0x58024e690b117824 */ /* 0x000fe200078e02ff */
[----:B------:R-:W-:Y:S01]  /*0b40*/  SHF.R.U32.HI R18, RZ, 0x1, R18 ;  /* 0x00000001ff127819 */ /* 0x000fe20000011612 */
[----:B------:R-:W-:Y:S01]  /*0b50*/  IMAD.WIDE.U32 R2, R4, 0x58024e69, R2 ;  /* 0x58024e6904027825 */ /* 0x000fe200078e0002 */
[----:B------:R-:W-:-:S03]  /*0b60*/  SHF.R.U64 R11, R10, 0x11, R11 ;  /* 0x000000110a0b7819 */ /* 0x000fc6000000120b */
[----:B------:R-:W-:Y:S02]  /*0b70*/  IMAD R17, R10, 0x898c, R17 ;  /* 0x0000898c0a117824 */ /* 0x000fe400078e0211 */
[----:B------:R-:W-:Y:S02]  /*0b80*/  IMAD R18, R18, -0x5, R7 ;  /* 0xfffffffb12127824 */ /* 0x000fe400078e0207 */
[----:B------:R-:W-:Y:S02]  /*0b90*/  IMAD.IADD R5, R5, 0x1, R17 ;  /* 0x0000000105057824 */ /* 0x000fe400078e0211 */
[----:B------:R-:W-:Y:S01]  /*0ba0*/  IMAD.HI.U32 R7, R12, 0x66666667, RZ ;  /* 0x666666670c077827 */ /* 0x000fe200078e00ff */
[----:B------:R-:W-:-:S03]  /*0bb0*/  ISETP.GT.U32.AND P0, PT, R18, 0x3, PT ;  /* 0x000000031200780c */ /* 0x000fc60003f04070 */
[----:B------:R-:W-:Y:S01]  /*0bc0*/  IMAD R13, R5, 0x58024e69, RZ ;  /* 0x58024e69050d7824 */ /* 0x000fe200078e02ff */
[----:B------:R-:W-:Y:S01]  /*0bd0*/  SHF.R.U64 R5, R4, 0x11, R5 ;  /* 0x0000001104057819 */ /* 0x000fe20000001205 */
[----:B------:R-:W-:Y:S01]  /*0be0*/  IMAD R15, R16, -0x5, R15 ;  /* 0xfffffffb100f7824 */ /* 0x000fe200078e020f */
[----:B------:R-:W-:Y:S01]  /*0bf0*/  SHF.R.U32.HI R7, RZ, 0x1, R7 ;  /* 0x00000001ff077819 */ /* 0x000fe20000011607 */
[----:B------:R-:W-:Y:S01]  /*0c00*/  IMAD R13, R4, 0x898c, R13 ;  /* 0x0000898c040d7824 */ /* 0x000fe200078e020d */
[----:B------:R-:W-:Y:S01]  /*0c10*/  LOP3.LUT R4, R11, 0x7fffffff, RZ, 0xc0, !PT ;  /* 0x7fffffff0b047812 */ /* 0x000fe200078ec0ff */
[----:B------:R-:W-:Y:S01]  /*0c20*/  IMAD.HI.U32 R16, R14, 0x66666667, RZ ;  /* 0x666666670e107827 */ /* 0x000fe200078e00ff */
[----:B------:R-:W-:Y:S02]  /*0c30*/  LOP3.LUT R10, R5, 0x7fffffff, RZ, 0xc0, !PT ;  /* 0x7fffffff050a7812 */ /* 0x000fe400078ec0ff */
[----:B------:R-:W-:Y:S01]  /*0c40*/  ISETP.GT.U32.AND P2, PT, R15, 0x3, PT ;  /* 0x000000030f00780c */ /* 0x000fe20003f44070 */
[----:B------:R-:W-:Y:S01]  /*0c50*/  IMAD.IADD R3, R3, 0x1, R13 ;  /* 0x0000000103037824 */ /* 0x000fe200078e020d */
[----:B------:R-:W-:Y:S01]  /*0c60*/  SHF.R.U32.HI R17, RZ, 0x1, R16 ;  /* 0x00000001ff117819 */ /* 0x000fe20000011610 */
[----:B------:R-:W-:Y:S01]  /*0c70*/  IMAD R7, R7, -0x5, R12 ;  /* 0xfffffffb07077824 */ /* 0x000fe200078e020c */
[----:B------:R-:W-:Y:S01]  /*0c80*/  @!P0 STL.U8 [R0+0x4], RZ ;  /* 0x000004ff00008387 */ /* 0x000fe20000100000 */
[----:B------:R-:W-:Y:S01]  /*0c90*/  IMAD.HI.U32 R5, R4, 0x66666667, RZ ;  /* 0x6666666704057827 */ /* 0x000fe200078e00ff */
[----:B------:R-:W-:-:S03]  /*0ca0*/  LOP3.LUT R3, R3, 0xffff, RZ, 0xc0, !PT ;  /* 0x0000ffff03037812 */ /* 0x000fc600078ec0ff */
[----:B------:R-:W-:Y:S01]  /*0cb0*/  IMAD.HI.U32 R11, R10, 0x66666667, RZ ;  /* 0x666666670a0b7827 */ /* 0x000fe200078e00ff */
[----:B------:R-:W-:Y:S02]  /*0cc0*/  SHF.R.U64 R13, R2, 0x11, R3 ;  /* 0x00000011020d7819 */ /* 0x000fe40000001203 */
[----:B------:R-:W-:Y:S01]  /*0cd0*/  SHF.R.U32.HI R5, RZ, 0x1, R5 ;  /* 0x00000001ff057819 */ /* 0x000fe20000011605 */
[----:B------:R-:W-:Y:S01]  /*0ce0*/  IMAD.MOV.U32 R19, RZ, RZ, 0x1 ;  /* 0x00000001ff137424 */ /* 0x000fe200078e00ff */
[----:B------:R-:W-:Y:S01]  /*0cf0*/  SHF.R.U32.HI R11, RZ, 0x1, R11 ;  /* 0x00000001ff0b7819 */ /* 0x000fe2000001160b */
[----:B------:R-:W-:Y:S01]  /*0d00*/  IMAD.HI.U32 R12, R13, 0x66666667, RZ ;  /* 0x666666670d0c7827 */ /* 0x000fe200078e00ff */
[----:B------:R-:W-:Y:S03]  /*0d10*/  @!P2 STL.U8 [R0+0x2], RZ ;  /* 0x000002ff0000a387 */ /* 0x000fe60000100000 */
[----:B------:R-:W-:Y:S01]  /*0d20*/  IMAD R17, R17, -0x5, R14 ;  /* 0xfffffffb11117824 */ /* 0x000fe200078e020e */
[----:B------:R-:W-:Y:S01]  /*0d30*/  SHF.R.U32.HI R12, RZ, 0x1, R12 ;  /* 0x00000001ff0c7819 */ /* 0x000fe2000001160c */
[----:B------:R-:W-:Y:S01]  /*0d40*/  @P1 STL.U8 [R0], R19 ;  /* 0x0000001300001387 */ /* 0x000fe20000100000 */
[----:B------:R-:W-:-:S02]  /*0d50*/  IMAD.MOV.U32 R14, RZ, RZ, 0x1 ;  /* 0x00000001ff0e7424 */ /* 0x000fc400078e00ff */
[----:B------:R-:W-:Y:S01]  /*0d60*/  ISETP.GT.U32.AND P1, PT, R17, 0x3, PT ;  /* 0x000000031100780c */ /* 0x000fe20003f24070 */
[----:B------:R-:W-:Y:S02]  /*0d70*/  IMAD R5, R5, -0x5, R4 ;  /* 0xfffffffb05057824 */ /* 0x000fe400078e0204 */
[----:B------:R-:W-:Y:S01]  /*0d80*/  IMAD R11, R11, -0x5, R10 ;  /* 0xfffffffb0b0b7824 */ /* 0x000fe200078e020a */
[----:B------:R-:W-:Y:S01]  /*0d90*/  @P2 STL.U8 [R0+0x2], R14 ;  /* 0x0000020e00002387 */ /* 0x000fe20000100000 */
[----:B------:R-:W-:Y:S01]  /*0da0*/  IMAD R12, R12, -0x5, R13 ;  /* 0xfffffffb0c0c7824 */ /* 0x000fe200078e020d */
[----:B------:R-:W-:Y:S01]  /*0db0*/  ISETP.GT.U32.AND P2, PT, R7, 0x3, PT ;  /* 0x000000030700780c */ /* 0x000fe20003f44070 */
[----:B------:R-:W-:Y:S01]  /*0dc0*/  IMAD.MOV.U32 R4, RZ, RZ, 0x1 ;  /* 0x00000001ff047424 */ /* 0x000fe200078e00ff */
[----:B------:R-:W-:Y:S01]  /*0dd0*/  ISETP.GT.U32.AND P3, PT, R5, 0x3, PT ;  /* 0x000000030500780c */ /* 0x000fe20003f64070 */
[----:B------:R-:W-:Y:S01]  /*0de0*/  IMAD.MOV.U32 R5, RZ, RZ, 0x1 ;  /* 0x00000001ff057424 */ /* 0x000fe200078e00ff */
[----:B------:R-:W-:Y:S01]  /*0df0*/  ISETP.GT.U32.AND P4, PT, R11, 0x3, PT ;  /* 0x000000030b00780c */ /* 0x000fe20003f84070 */
[----:B------:R-:W-:Y:S01]  /*0e00*/  HFMA2 R7, -RZ, RZ, 0, 5.9604644775390625e-08 ;  /* 0x00000001ff077431 */ /* 0x000fe200000001ff */
[----:B------:R-:W-:Y:S01]  /*0e10*/  ISETP.GT.U32.AND P5, PT, R12, 0x3, PT ;  /* 0x000000030c00780c */ /* 0x000fe20003fa4070 */
[----:B------:R-:W-:Y:S01]  /*0e20*/  @!P1 STL.U8 [R0+0x3], RZ ;  /* 0x000003ff00009387 */ /* 0x000fe20000100000 */
[----:B------:R-:W-:-:S02]  /*0e30*/  IMAD R3, R3, 0x772c5f11, RZ ;  /* 0x772c5f1103037824 */ /* 0x000fc400078e02ff */
[----:B------:R-:W-:Y:S01]  /*0e40*/  IMAD.MOV.U32 R10, RZ, RZ, 0x1 ;  /* 0x00000001ff0a7424 */ /* 0x000fe200078e00ff */
[----:B------:R0:W-:Y:S01]  /*0e50*/  @P1 STL.U8 [R0+0x3], R4 ;  /* 0x0000030400001387 */ /* 0x0001e20000100000 */
[----:B------:R-:W-:Y:S02]  /*0e60*/  IMAD.MOV.U32 R11, RZ, RZ, 0x1 ;  /* 0x00000001ff0b7424 */ /* 0x000fe400078e00ff */
[----:B------:R-:W-:Y:S01]  /*0e70*/  IMAD.MOV.U32 R12, RZ, RZ, 0x1 ;  /* 0x00000001ff0c7424 */ /* 0x000fe200078e00ff */
[----:B------:R1:W-:Y:S01]  /*0e80*/  @P0 STL.U8 [R0+0x4], R5 ;  /* 0x0000040500000387 */ /* 0x0003e20000100000 */
[----:B------:R-:W-:-:S03]  /*0e90*/  IMAD R3, R2, 0x530f32eb, R3 ;  /* 0x530f32eb02037824 */ /* 0x000fc600078e0203 */
[----:B------:R-:W-:Y:S01]  /*0ea0*/  @!P2 STL.U8 [R0+0x5], RZ ;  /* 0x000005ff0000a387 */ /* 0x000fe20000100000 */
[----:B0-----:R-:W-:-:S03]  /*0eb0*/  IMAD.MOV.U32 R4, RZ, RZ, 0x73c4cd04 ;  /* 0x73c4cd04ff047424 */ /* 0x001fc600078e00ff */
[----:B------:R-:W-:Y:S01]  /*0ec0*/  @!P3 STL.U8 [R0+0x6], RZ ;  /* 0x000006ff0000b387 */ /* 0x000fe20000100000 */
[----:B-1----:R-:W-:-:S03]  /*0ed0*/  IMAD.MOV.U32 R5, RZ, RZ, -0x768ed2c8 ;  /* 0x89712d38ff057424 */ /* 0x002fc600078e00ff */
[----:B------:R-:W-:Y:S01]  /*0ee0*/  @!P4 STL.U8 [R0+0x7], RZ ;  /* 0x000007ff0000c387 */ /* 0x000fe20000100000 */
[----:B------:R-:W-:-:S03]  /*0ef0*/  IMAD.WIDE.U32 R4, R2, 0x772c5f11, R4 ;  /* 0x772c5f1102047825 */ /* 0x000fc600078e0004 */
[----:B------:R-:W-:Y:S01]  /*0f00*/  @!P5 STL.U8 [R0+0x8], RZ ;  /* 0x000008ff0000d387 */ /* 0x000fe20000100000 */
[----:B------:R-:W-:-:S03]  /*0f10*/  IMAD.IADD R2, R5, 0x1, R3 ;  /* 0x0000000105027824 */ /* 0x000fc600078e0203 */
[----:B------:R-:W-:Y:S04]  /*0f20*/  @P2 STL.U8 [R0+0x5], R7 ;  /* 0x0000050700002387 */ /* 0x000fe80000100000 */
[----:B------:R-:W-:Y:S04]  /*0f30*/  @P3 STL.U8 [R0+0x6], R10 ;  /* 0x0000060a00003387 */ /* 0x000fe80000100000 */
[----:B------:R-:W-:Y:S04]  /*0f40*/  @P4 STL.U8 [R0+0x7], R11 ;  /* 0x0000070b00004387 */ /* 0x000fe80000100000 */
[----:B------:R0:W-:Y:S02]  /*0f50*/  @P5 STL.U8 [R0+0x8], R12 ;  /* 0x0000080c00005387 */ /* 0x0001e40000100000 */
[----:B0-----:R-:W-:Y:S01]  /*0f60*/  VIADD R0, R0, 0x10 ;  /* 0x0000001000007836 */ /* 0x001fe20000000000 */
[----:B------:R-:W-:Y:S06]  /*0f70*/  BRA.U UP0, `(.L_x_0) ;  /* 0xfffffff100907547 */ /* 0x000fec000b83ffff */
[----:B------:R-:W0:Y:S02]  /*0f80*/  LDC.64 R2, c[0x0][0x380] ;  /* 0x0000e000ff027b82 */ /* 0x000e240000000a00 */
[----:B0-----:R0:W5:Y:S01]  /*0f90*/  LDG.E R4, desc[UR36][R2.64] ;  /* 0x0000002402047981 */ /* 0x001162000c1e1900 */
[----:B------:R-:W-:-:S07]  /*0fa0*/  IMAD.MOV.U32 R5, RZ, RZ, RZ ;  /* 0x000000ffff057224 */ /* 0x000fce00078e00ff */
.L_x_6:
[----:B------:R-:W-:Y:S01]  /*0fb0*/  BSSY.RECONVERGENT B7, `(.L_x_1) ;  /* 0x000010b000077945 */ /* 0x000fe20003800200 */
[----:B------:R-:W-:Y:S01]  /*0fc0*/  IMAD.MOV.U32 R7, RZ, RZ, R5 ;  /* 0x000000ffff077224 */ /* 0x000fe200078e0005 */
[----:B------:R-:W-:Y:S01]  /*0fd0*/  MOV R10, RZ ;  /* 0x000000ff000a7202 */ /* 0x000fe20000000f00 */
[----:B------:R-:W-:-:S07]  /*0fe0*/  VIADD R5, R5, 0x1 ;  /* 0x0000000105057836 */ /* 0x000fce0000000000 */
.L_x_5:
[----:B------:R-:W-:-:S04]  /*0ff0*/  IMAD R0, R7, 0x10, R10 ;  /* 0x0000001007007824 */ /* 0x000fc800078e020a */
[----:B------:R-:W-:-:S05]  /*1000*/  IMAD.IADD R0, R1, 0x1, R0 ;  /* 0x0000000101007824 */ /* 0x000fca00078e0200 */
[----:B0-----:R-:W2:Y:S01]  /*1010*/  LDL.S8 R3, [R0] ;  /* 0x0000000000037983 */ /* 0x001ea20000100200 */
[----:B------:R-:W-:Y:S01]  /*1020*/  BSSY.RECONVERGENT B6, `(.L_x_2) ;  /* 0x0000100000067945 */ /* 0x000fe20003800200 */
[----:B--2--5:R-:W-:-:S13]  /*1030*/  ISETP.NE.AND P0, PT, R4, R3, PT ;  /* 0x000000030400720c */ /* 0x024fda0003f05270 */
[----:B------:R-:W-:Y:S05]  /*1040*/  @P0 BRA `(.L_x_3) ;  /* 0x0000000c00f40947 */ /* 0x000fea0003800000 */
[----:B------:R-:W0:Y:S01]  /*1050*/  LDC.64 R2, c[0x0][0x380] ;  /* 0x0000e000ff027b82 */ /* 0x000e220000000a00 */
[----:B------:R-:W2:Y:S04]  /*1060*/  LDL.S8 R12, [R0+0x1] ;  /* 0x00000100000c7983 */ /* 0x000ea80000100200 */
[----:B0-----:R-:W2:Y:S02]  /*1070*/  LDG.E R11, desc[UR36][R2.64+0x4] ;  /* 0x00000424020b7981 */ /* 0x001ea4000c1e1900 */
[----:B--2---:R-:W-:-:S13]  /*1080*/  ISETP.NE.AND P0, PT, R11, R12, PT ;  /* 0x0000000c0b00720c */ /* 0x004fda0003f05270 */
[----:B------:R-:W-:Y:S05]  /*1090*/  @P0 BRA `(.L_x_3) ;  /* 0x0000000c00e00947 */ /* 0x000fea0003800000 */
[----:B------:R-:W2:Y:S04]  /*10a0*/  LDG.E R11, desc[UR36][R2.64+0x8] ;  /* 0x00000824020b7981 */ /* 0x000ea8000c1e1900 */
[----:B------:R-:W2:Y:S02]  /*10b0*/  LDL.S8 R12, [R0+0x2] ;  /* 0x00000200000c7983 */ /* 0x000ea40000100200 */
        /* <DEDUP_REMOVED lines=245> */
[----:B------:R-:W-:Y:S05]  /*2010*/  @!P0 BRA `(.L_x_4) ;  /* 0x0000000000208947 */ /* 0x000fea0003800000 */
.L_x_3:
[----:B------:R-:W-:Y:S05]  /*2020*/  BSYNC.RECONVERGENT B6 ;  /* 0x0000000000067941 */ /* 0x000fea0003800200 */
.L_x_2:
[----:B------:R-:W-:-:S05]  /*2030*/  VIADD R10, R10, 0x1 ;  /* 0x000000010a0a7836 */ /* 0x000fca0000000000 */
[----:B------:R-:W-:-:S13]  /*2040*/  ISETP.NE.AND P0, PT, R10, 0x9, PT ;  /* 0x000000090a00780c */ /* 0x000fda0003f05270 */
[----:B------:R-:W-:Y:S05]  /*2050*/  @P0 BRA `(.L_x_5) ;  /* 0xffffffec00e40947 */ /* 0x000fea000383ffff */
[----:B------:R-:W-:Y:S05]  /*2060*/  BSYNC.RECONVERGENT B7 ;  /* 0x0000000000077941 */ /* 0x000fea0003800200 */
.L_x_1:
[----:B------:R-:W-:-:S13]  /*2070*/  ISETP.NE.AND P0, PT, R5, 0x9, PT ;  /* 0x000000090500780c */ /* 0x000fda0003f05270 */
[----:B------:R-:W-:Y:S05]  /*2080*/  @P0 BRA `(.L_x_6) ;  /* 0xffffffec00c80947 */ /* 0x000fea000383ffff */
[----:B------:R-:W-:Y:S05]  /*2090*/  EXIT ;  /* 0x000000000000794d */ /* 0x000fea0003800000 */
.L_x_4:
[----:B------:R-:W-:Y:S01]  /*20a0*/  IMAD.SHL.U32 R10, R8, 0x10, RZ ;  /* 0x00000010080a7824 */ /* 0x000fe200078e00ff */
[----:B------:R-:W-:Y:S01]  /*20b0*/  MOV R0, 0x0 ;  /* 0x0000000000007802 */ /* 0x000fe20000000f00 */
[----:B------:R-:W-:Y:S01]  /*20c0*/  IMAD.SHL.U32 R11, R9, 0x10, RZ ;  /* 0x00000010090b7824 */ /* 0x000fe200078e00ff */
[----:B------:R-:W0:Y:S01]  /*20d0*/  LDCU.64 UR4, c[0x4][0x8] ;  /* 0x01000100ff0477ac */ /* 0x000e220008000a00 */
[----:B---3--:R-:W-:Y:S01]  /*20e0*/  IADD3 R6, P0, P1, R1, 0x100, R6 ;  /* 0x0000010001067810 */ /* 0x008fe2000791e006 */
[----:B------:R1:W2:Y:S02]  /*20f0*/  LDC.64 R2, c[0x4][R0] ;  /* 0x0100000000027b82 */ /* 0x0002a40000000a00 */
[----:B------:R1:W-:Y:S01]  /*2100*/  STL.128 [R1+0x100], R8 ;  /* 0x0001000801007387 */ /* 0x0003e20000100c00 */
[----:B------:R-:W-:Y:S01]  /*2110*/  IADD3.X R7, PT, PT, RZ, UR38, RZ, P0, P1 ;  /* 0x00000026ff077c10 */ /* 0x000fe200087e24ff */
[----:B0-----:R-:W-:Y:S02]  /*2120*/  IMAD.U32 R4, RZ, RZ, UR4 ;  /* 0x00000004ff047e24 */ /* 0x001fe4000f8e00ff */
[----:B-1----:R-:W-:-:S07]  /*2130*/  IMAD.U32 R5, RZ, RZ, UR5 ;  /* 0x00000005ff057e24 */ /* 0x002fce000f8e00ff */
[----:B------:R-:W-:-:S07]  /*2140*/  LEPC R20, `(.L_x_7) ;  /* 0x000000001014794e */ /* 0x000fce0000000000 */
[----:B--2---:R-:W-:Y:S05]  /*2150*/  CALL.ABS.NOINC R2 ;  /* 0x0000000002007343 */ /* 0x004fea0003c00000 */
.L_x_7:
[----:B------:R-:W-:Y:S05]  /*2160*/  EXIT ;  /* 0x000000000000794d */ /* 0x000fea0003800000 */
.L_x_8:
[----:B------:R-:W-:-:S00]  /*2170*/  BRA `(.L_x_8) ;  /* 0xfffffffc00fc7947 */ /* 0x000fc0000383ffff */
[----:B------:R-:W-:-:S00]  /*2180*/  NOP ;  /* 0x0000000000007918 */ /* 0x000fc00000000000 */
[----:B------:R-:W-:-:S00]  /*2190*/  NOP ;  /* 0x0000000000007918 */ /* 0x000fc00000000000 */
[----:B------:R-:W-:-:S00]  /*21a0*/  NOP ;  /* 0x0000000000007918 */ /* 0x000fc00000000000 */
[----:B------:R-:W-:-:S00]  /*21b0*/  NOP ;  /* 0x0000000000007918 */ /* 0x000fc00000000000 */
[----:B------:R-:W-:-:S00]  /*21c0*/  NOP ;  /* 0x0000000000007918 */ /* 0x000fc00000000000 */
[----:B------:R-:W-:-:S00]  /*21d0*/  NOP ;  /* 0x0000000000007918 */ /* 0x000fc00000000000 */
[----:B------:R-:W-:-:S00]  /*21e0*/  NOP ;  /* 0x0000000000007918 */ /* 0x000fc00000000000 */
[----:B------:R-:W-:-:S00]  /*21f0*/  NOP ;  /* 0x0000000000007918 */ /* 0x000fc00000000000 */
.L_x_61:


//--------------------- .text._Z9find_fullPiii    --------------------------
	.section	.text._Z9find_fullPiii,"ax",@progbits
	.align	128
        .global         _Z9find_fullPiii
        .type           _Z9find_fullPiii,@function
        .size           _Z9find_fullPiii,(.L_x_62 - _Z9find_fullPiii)
        .other          _Z9find_fullPiii,@"STO_CUDA_ENTRY STV_DEFAULT"
_Z9find_fullPiii:
.text._Z9find_fullPiii:
[----:B------:R-:W0:Y:S01]  /*0000*/  LDC R1, c[0x0][0x37c] ;  /* 0x0000df00ff017b82 */ /* 0x000e220000000800 */
[----:B------:R-:W1:Y:S07]  /*0010*/  LDCU UR5, c[0x0][0x2fc] ;  /* 0x00005f80ff0577ac */ /* 0x000e6e0008000800 */
[----:B------:R-:W2:Y:S01]  /*0020*/  S2UR UR4, SR_CTAID.X ;  /* 0x00000000000479c3 */ /* 0x000ea20000002500 */
[----:B------:R-:W3:Y:S01]  /*0030*/  S2R R5, SR_TID.Y ;  /* 0x0000000000057919 */ /* 0x000ee20000002200 */
[----:B0-----:R-:W-:Y:S01]  /*0040*/  VIADD R1, R1, 0xfffffff0 ;  /* 0xfffffff001017836 */ /* 0x001fe20000000000 */
[----:B------:R-:W-:Y:S01]  /*0050*/  BSSY.RECONVERGENT B0, `(.L_x_9) ;  /* 0x000016b000007945 */ /* 0x000fe20003800200 */
[----:B------:R-:W0:Y:S04]  /*0060*/  LDCU.64 UR36, c[0x0][0x358] ;  /* 0x00006b00ff2477ac */ /* 0x000e280008000a00 */
[----:B------:R-:W2:Y:S08]  /*0070*/  LDC.64 R8, c[0x0][0x388] ;  /* 0x0000e200ff087b82 */ /* 0x000eb00000000a00 */
[----:B------:R-:W2:Y:S08]  /*0080*/  LDC R3, c[0x0][0x360] ;  /* 0x0000d800ff037b82 */ /* 0x000eb00000000800 */
[----:B------:R-:W3:Y:S08]  /*0090*/  S2UR UR6, SR_CTAID.Y ;  /* 0x00000000000679c3 */ /* 0x000ef00000002600 */
[----:B------:R-:W3:Y:S01]  /*00a0*/  LDC R0, c[0x0][0x364] ;  /* 0x0000d900ff007b82 */ /* 0x000ee20000000800 */
[----:B--2---:R-:W-:Y:S01]  /*00b0*/  IMAD R8, R3, UR4, R8 ;  /* 0x0000000403087c24 */ /* 0x004fe2000f8e0208 */
[----:B------:R-:W2:Y:S04]  /*00c0*/  LDCU UR4, c[0x0][0x2f8] ;  /* 0x00005f00ff0477ac */ /* 0x000ea80008000800 */
[----:B------:R-:W-:Y:S01]  /*00d0*/  SHF.R.S32.HI R2, RZ, 0x1f, R8 ;  /* 0x0000001fff027819 */ /* 0x000fe20000011408 */
[----:B---3--:R-:W-:-:S04]  /*00e0*/  IMAD R0, R0, UR6, R5 ;  /* 0x0000000600007c24 */ /* 0x008fc8000f8e0205 */
[----:B------:R-:W-:Y:S01]  /*00f0*/  IMAD R5, R2, -0x66c60af8, RZ ;  /* 0x9939f50802057824 */ /* 0x000fe200078e02ff */
[----:B--2---:R-:W-:Y:S01]  /*0100*/  IADD3 R6, P0, PT, R1, UR4, RZ ;  /* 0x0000000401067c10 */ /* 0x004fe2000ff1e0ff */
[----:B------:R-:W-:Y:S02]  /*0110*/  IMAD.IADD R9, R0, 0x1, R9 ;  /* 0x0000000100097824 */ /* 0x000fe400078e0209 */
[C---:B------:R-:W-:Y:S02]  /*0120*/  IMAD R7, R8.reuse, 0x4f, R5 ;  /* 0x0000004f08077824 */ /* 0x040fe400078e0205 */
[----:B------:R-:W2:Y:S01]  /*0130*/  LDC.64 R4, c[0x0][0x380] ;  /* 0x0000e000ff047b82 */ /* 0x000ea20000000a00 */
[----:B------:R-:W-:Y:S01]  /*0140*/  IMAD.WIDE.U32 R2, R8, -0x66c60af8, RZ ;  /* 0x9939f50808027825 */ /* 0x000fe200078e00ff */
[----:B------:R-:W-:-:S04]  /*0150*/  SHF.R.S32.HI R0, RZ, 0x1f, R9 ;  /* 0x0000001fff007819 */ /* 0x000fc80000011409 */
[----:B------:R-:W-:Y:S01]  /*0160*/  IADD3 R3, PT, PT, R3, R7, RZ ;  /* 0x0000000703037210 */ /* 0x000fe20007ffe0ff */
[----:B------:R-:W-:-:S04]  /*0170*/  IMAD R0, R0, -0xea9a42b, RZ ;  /* 0xf1565bd500007824 */ /* 0x000fc800078e02ff */
[C---:B------:R-:W-:Y:S02]  /*0180*/  IMAD R7, R9.reuse, 0x1e, R0 ;  /* 0x0000001e09077824 */ /* 0x040fe400078e0200 */
[----:B------:R-:W-:-:S04]  /*0190*/  IMAD.WIDE.U32 R2, R9, -0xea9a42b, R2 ;  /* 0xf1565bd509027825 */ /* 0x000fc800078e0002 */
[----:B------:R-:W-:Y:S01]  /*01a0*/  IMAD.IADD R3, R3, 0x1, R7 ;  /* 0x0000000103037824 */ /* 0x000fe200078e0207 */
[----:B------:R-:W-:Y:S01]  /*01b0*/  LOP3.LUT R2, R2, 0xdeece66d, RZ, 0x3c, !PT ;  /* 0xdeece66d02027812 */ /* 0x000fe200078e3cff */
[----:B------:R-:W-:Y:S01]  /*01c0*/  IMAD.MOV.U32 R0, RZ, RZ, RZ ;  /* 0x000000ffff007224 */ /* 0x000fe200078e00ff */
[----:B-1----:R-:W-:Y:S02]  /*01d0*/  IADD3.X R7, PT, PT, RZ, UR5, RZ, P0, !PT ;  /* 0x00000005ff077c10 */ /* 0x002fe400087fe4ff */
[----:B0-----:R-:W-:-:S07]  /*01e0*/  LOP3.LUT R3, R3, 0x5, RZ, 0x3c, !PT ;  /* 0x0000000503037812 */ /* 0x001fce00078e3cff */
.L_x_58:
[----:B------:R-:W-:Y:S01]  /*01f0*/  IMAD R3, R3, 0x4d6c29d9, RZ ;  /* 0x4d6c29d903037824 */ /* 0x000fe200078e02ff */
[----:B------:R-:W-:Y:S01]  /*0200*/  BSSY.RECONVERGENT B1, `(.L_x_10) ;  /* 0x0000018000017945 */ /* 0x000fe20003800200 */
[----:B------:R-:W-:Y:S02]  /*0210*/  IMAD.MOV.U32 R12, RZ, RZ, 0x13e5b56 ;  /* 0x013e5b56ff0c7424 */ /* 0x000fe400078e00ff */
[----:B------:R-:W-:Y:S02]  /*0220*/  IMAD.MOV.U32 R13, RZ, RZ, 0xe300 ;  /* 0x0000e300ff0d7424 */ /* 0x000fe400078e00ff */
[C---:B------:R-:W-:Y:S02]  /*0230*/  IMAD R3, R2.reuse, 0x9dae, R3 ;  /* 0x00009dae02037824 */ /* 0x040fe400078e0203 */
[----:B------:R-:W-:-:S05]  /*0240*/  IMAD.WIDE.U32 R12, R2, 0x4d6c29d9, R12 ;  /* 0x4d6c29d9020c7825 */ /* 0x000fca00078e000c */
[----:B------:R-:W-:-:S04]  /*0250*/  IADD3 R15, PT, PT, R13, R3, RZ ;  /* 0x000000030d0f7210 */ /* 0x000fc80007ffe0ff */
[----:B------:R-:W-:-:S04]  /*0260*/  SHF.R.U64 R2, R12, 0x11, R15 ;  /* 0x000000110c027819 */ /* 0x000fc8000000120f */
[----:B------:R-:W-:-:S05]  /*0270*/  LOP3.LUT R2, R2, 0x7fffffff, RZ, 0xc0, !PT ;  /* 0x7fffffff02027812 */ /* 0x000fca00078ec0ff */
[----:B------:R-:W-:-:S05]  /*0280*/  IMAD.HI.U32 R3, R2, 0x66666667, RZ ;  /* 0x6666666702037827 */ /* 0x000fca00078e00ff */
[----:B------:R-:W-:Y:S01]  /*0290*/  SHF.R.U32.HI R11, RZ, 0x1, R3 ;  /* 0x00000001ff0b7819 */ /* 0x000fe20000011603 */
[C---:B------:R-:W-:Y:S02]  /*02a0*/  IMAD.SHL.U32 R3, R0.reuse, 0x10, RZ ;  /* 0x0000001000037824 */ /* 0x040fe400078e00ff */
[----:B------:R-:W-:Y:S02]  /*02b0*/  VIADD R0, R0, 0x1 ;  /* 0x0000000100007836 */ /* 0x000fe40000000000 */
[----:B------:R-:W-:Y:S02]  /*02c0*/  IMAD R11, R11, -0x5, R2 ;  /* 0xfffffffb0b0b7824 */ /* 0x000fe400078e0202 */
[----:B--2---:R-:W-:Y:S01]  /*02d0*/  IMAD.WIDE.U32 R2, R3, 0x4, R4 ;  /* 0x0000000403027825 */ /* 0x004fe200078e0004 */
[----:B------:R-:W-:Y:S02]  /*02e0*/  ISETP.NE.AND P0, PT, R0, 0x10, PT ;  /* 0x000000100000780c */ /* 0x000fe40003f05270 */
[----:B------:R-:W-:-:S13]  /*02f0*/  ISETP.GE.U32.AND P1, PT, R11, 0x4, PT ;  /* 0x000000040b00780c */ /* 0x000fda0003f26070 */
[----:B------:R-:W-:Y:S05]  /*0300*/  @!P1 BRA `(.L_x_11) ;  /* 0x0000000000109947 */ /* 0x000fea0003800000 */
[----:B------:R-:W2:Y:S02]  /*0310*/  LDG.E R10, desc[UR36][R2.64] ;  /* 0x00000024020a7981 */ /* 0x000ea4000c1e1900 */
[----:B--2---:R-:W-:-:S13]  /*0320*/  ISETP.NE.AND P1, PT, R10, 0x1, PT ;  /* 0x000000010a00780c */ /* 0x004fda0003f25270 */
[----:B------:R-:W-:Y:S05]  /*0330*/  @!P1 BRA `(.L_x_12) ;  /* 0x0000000000109947 */ /* 0x000fea0003800000 */
[----:B------:R-:W-:Y:S05]  /*0340*/  EXIT ;  /* 0x000000000000794d */ /* 0x000fea0003800000 */
.L_x_11:
[----:B------:R-:W2:Y:S02]  /*0350*/  LDG.E R10, desc[UR36][R2.64] ;  /* 0x00000024020a7981 */ /* 0x000ea4000c1e1900 */
[----:B--2---:R-:W-:-:S13]  /*0360*/  ISETP.NE.AND P1, PT, R10, RZ, PT ;  /* 0x000000ff0a00720c */ /* 0x004fda0003f25270 */
[----:B------:R-:W-:Y:S05]  /*0370*/  @P1 EXIT ;  /* 0x000000000000194d */ /* 0x000fea0003800000 */
.L_x_12:
[----:B------:R-:W-:Y:S05]  /*0380*/  BSYNC.RECONVERGENT B1 ;  /* 0x0000000000017941 */ /* 0x000fea0003800200 */
.L_x_10:
[----:B------:R-:W-:Y:S02]  /*0390*/  HFMA2 R10, -RZ, RZ, 178.625, -7.7265625 ;  /* 0x5995c7baff0a7431 */ /* 0x000fe400000001ff */
[----:B------:R-:W-:Y:S01]  /*03a0*/  IMAD R13, R15, 0x58024e69, RZ ;  /* 0x58024e690f0d7824 */ /* 0x000fe200078e02ff */
[----:B------:R-:W-:Y:S01]  /*03b0*/  BSSY.RECONVERGENT B1, `(.L_x_13) ;  /* 0x0000013000017945 */ /* 0x000fe20003800200 */
[----:B------:R-:W-:Y:S02]  /*03c0*/  IMAD.MOV.U32 R11, RZ, RZ, 0x17cd ;  /* 0x000017cdff0b7424 */ /* 0x000fe400078e00ff */
[C---:B------:R-:W-:Y:S02]  /*03d0*/  IMAD R13, R12.reuse, 0x898c, R13 ;  /* 0x0000898c0c0d7824 */ /* 0x040fe400078e020d */
[----:B------:R-:W-:-:S04]  /*03e0*/  IMAD.WIDE.U32 R14, R12, 0x58024e69, R10 ;  /* 0x58024e690c0e7825 */ /* 0x000fc800078e000a */
[----:B------:R-:W-:-:S05]  /*03f0*/  IMAD.IADD R17, R15, 0x1, R13 ;  /* 0x000000010f117824 */ /* 0x000fca00078e020d */
[----:B------:R-:W-:-:S04]  /*0400*/  SHF.R.U64 R12, R14, 0x11, R17 ;  /* 0x000000110e0c7819 */ /* 0x000fc80000001211 */
[----:B------:R-:W-:-:S05]  /*0410*/  LOP3.LUT R12, R12, 0x7fffffff, RZ, 0xc0, !PT ;  /* 0x7fffffff0c0c7812 */ /* 0x000fca00078ec0ff */
[----:B------:R-:W-:-:S05]  /*0420*/  IMAD.HI.U32 R13, R12, 0x66666667, RZ ;  /* 0x666666670c0d7827 */ /* 0x000fca00078e00ff */
[----:B------:R-:W-:-:S05]  /*0430*/  SHF.R.U32.HI R13, RZ, 0x1, R13 ;  /* 0x00000001ff0d7819 */ /* 0x000fca000001160d */
[----:B------:R-:W-:-:S05]  /*0440*/  IMAD R13, R13, -0x5, R12 ;  /* 0xfffffffb0d0d7824 */ /* 0x000fca00078e020c */
[----:B------:R-:W-:-:S13]  /*0450*/  ISETP.GT.U32.AND P1, PT, R13, 0x3, PT ;  /* 0x000000030d00780c */ /* 0x000fda0003f24070 */
[----:B------:R-:W-:Y:S05]  /*0460*/  @P1 BRA `(.L_x_14) ;  /* 0x0000000000101947 */ /* 0x000fea0003800000 */
[----:B------:R-:W2:Y:S02]  /*0470*/  LDG.E R12, desc[UR36][R2.64+0x4] ;  /* 0x00000424020c7981 */ /* 0x000ea4000c1e1900 */
[----:B--2---:R-:W-:-:S13]  /*0480*/  ISETP.NE.AND P1, PT, R12, RZ, PT ;  /* 0x000000ff0c00720c */ /* 0x004fda0003f25270 */
[----:B------:R-:W-:Y:S05]  /*0490*/  @!P1 BRA `(.L_x_15) ;  /* 0x0000000000109947 */ /* 0x000fea0003800000 */
[----:B------:R-:W-:Y:S05]  /*04a0*/  EXIT ;  /* 0x000000000000794d */ /* 0x000fea0003800000 */
.L_x_14:
[----:B------:R-:W2:Y:S02]  /*04b0*/  LDG.E R12, desc[UR36][R2.64+0x4] ;  /* 0x00000424020c7981 */ /* 0x000ea4000c1e1900 */
[----:B--2---:R-:W-:-:S13]  /*04c0*/  ISETP.NE.AND P1, PT, R12, 0x1, PT ;  /* 0x000000010c00780c */ /* 0x004fda0003f25270 */
[----:B------:R-:W-:Y:S05]  /*04d0*/  @P1 EXIT ;  /* 0x000000000000194d */ /* 0x000fea0003800000 */
.L_x_15:
[----:B------:R-:W-:Y:S05]  /*04e0*/  BSYNC.RECONVERGENT B1 ;  /* 0x0000000000017941 */ /* 0x000fea0003800200 */
.L_x_13:
[----:B------:R-:W-:Y:S01]  /*04f0*/  IMAD R15, R17, 0x58024e69, RZ ;  /* 0x58024e69110f7824 */ /* 0x000fe200078e02ff */
[----:B------:R-:W-:Y:S01]  /*0500*/  BSSY.RECONVERGENT B1, `(.L_x_16) ;  /* 0x0000012000017945 */ /* 0x000fe20003800200 */
[----:B------:R-:W-:-:S04]  /*0510*/  IMAD.WIDE.U32 R12, R14, 0x58024e69, R10 ;  /* 0x58024e690e0c7825 */ /* 0x000fc800078e000a */
[----:B------:R-:W-:-:S05]  /*0520*/  IMAD R15, R14, 0x898c, R15 ;  /* 0x0000898c0e0f7824 */ /* 0x000fca00078e020f */
[----:B------:R-:W-:-:S04]  /*0530*/  IADD3 R17, PT, PT, R13, R15, RZ ;  /* 0x0000000f0d117210 */ /* 0x000fc80007ffe0ff */
        /* <DEDUP_REMOVED lines=11> */
.L_x_17:
[----:B------:R-:W2:Y:S02]  /*05f0*/  LDG.E R14, desc[UR36][R2.64+0x8] ;  /* 0x00000824020e7981 */ /* 0x000ea4000c1e1900 */
[----:B--2---:R-:W-:-:S13]  /*0600*/  ISETP.NE.AND P1, PT, R14, 0x1, PT ;  /* 0x000000010e00780c */ /* 0x004fda0003f25270 */
[----:B------:R-:W-:Y:S05]  /*0610*/  @P1 EXIT ;  /* 0x000000000000194d */ /* 0x000fea0003800000 */
.L_x_18:
[----:B------:R-:W-:Y:S05]  /*0620*/  BSYNC.RECONVERGENT B1 ;  /* 0x0000000000017941 */ /* 0x000fea0003800200 */
.L_x_16:
[----:B------:R-:W-:Y:S01]  /*0630*/  IMAD R13, R17, 0x58024e69, RZ ;  /* 0x58024e69110d7824 */ /* 0x000fe200078e02ff */
[----:B------:R-:W-:Y:S01]  /*0640*/  BSSY.RECONVERGENT B1, `(.L_x_19) ;  /* 0x0000012000017945 */ /* 0x000fe20003800200 */
[----:B------:R-:W-:-:S04]  /*0650*/  IMAD.WIDE.U32 R16, R12, 0x58024e69, R10 ;  /* 0x58024e690c107825 */ /* 0x000fc800078e000a */
[----:B------:R-:W-:-:S04]  /*0660*/  IMAD R13, R12, 0x898c, R13 ;  /* 0x0000898c0c0d7824 */ /* 0x000fc800078e020d */
[----:B------:R-:W-:-:S05]  /*0670*/  IMAD.IADD R12, R17, 0x1, R13 ;  /* 0x00000001110c7824 */ /* 0x000fca00078e020d */
[----:B------:R-:W-:-:S04]  /*0680*/  LOP3.LUT R15, R12, 0xffff, RZ, 0xc0, !PT ;  /* 0x0000ffff0c0f7812 */ /* 0x000fc800078ec0ff */
[----:B------:R-:W-:-:S05]  /*0690*/  SHF.R.U64 R13, R16, 0x11, R15 ;  /* 0x00000011100d7819 */ /* 0x000fca000000120f */
        /* <DEDUP_REMOVED lines=9> */
.L_x_20:
[----:B------:R-:W2:Y:S02]  /*0730*/  LDG.E R12, desc[UR36][R2.64+0xc] ;  /* 0x00000c24020c7981 */ /* 0x000ea4000c1e1900 */
[----:B--2---:R-:W-:-:S13]  /*0740*/  ISETP.NE.AND P1, PT, R12, 0x1, PT ;  /* 0x000000010c00780c */ /* 0x004fda0003f25270 */
[----:B------:R-:W-:Y:S05]  /*0750*/  @P1 EXIT ;  /* 0x000000000000194d */ /* 0x000fea0003800000 */
.L_x_21:
[----:B------:R-:W-:Y:S05]  /*0760*/  BSYNC.RECONVERGENT B1 ;  /* 0x0000000000017941 */ /* 0x000fea0003800200 */
.L_x_19:
[----:B------:R-:W-:Y:S01]  /*0770*/  IMAD R15, R15, 0x58024e69, RZ ;  /* 0x58024e690f0f7824 */ /* 0x000fe200078e02ff */
[----:B------:R-:W-:Y:S01]  /*0780*/  MOV R13, 0x115017cd ;  /* 0x115017cd000d7802 */ /* 0x000fe20000000f00 */
[----:B------:R-:W-:Y:S01]  /*0790*/  IMAD.MOV.U32 R12, RZ, RZ, 0x5995c7ba ;  /* 0x5995c7baff0c7424 */ /* 0x000fe200078e00ff */
[----:B------:R-:W-:Y:S01]  /*07a0*/  BSSY.RECONVERGENT B1, `(.L_x_22) ;  /* 0x0000012000017945 */ /* 0x000fe20003800200 */
        /* <DEDUP_REMOVED lines=14> */
.L_x_23:
[----:B------:R-:W2:Y:S02]  /*0890*/  LDG.E R14, desc[UR36][R2.64+0x10] ;  /* 0x00001024020e7981 */ /* 0x000ea4000c1e1900 */
[----:B--2---:R-:W-:-:S13]  /*08a0*/  ISETP.NE.AND P1, PT, R14, 0x1, PT ;  /* 0x000000010e00780c */ /* 0x004fda0003f25270 */
[----:B------:R-:W-:Y:S05]  /*08b0*/  @P1 EXIT ;  /* 0x000000000000194d */ /* 0x000fea0003800000 */
.L_x_24:
[----:B------:R-:W-:Y:S05]  /*08c0*/  BSYNC.RECONVERGENT B1 ;  /* 0x0000000000017941 */ /* 0x000fea0003800200 */
.L_x_22:
[----:B------:R-:W-:Y:S01]  /*08d0*/  IMAD R17, R19, 0x58024e69, RZ ;  /* 0x58024e6913117824 */ /* 0x000fe200078e02ff */
[----:B------:R-:W-:Y:S01]  /*08e0*/  BSSY.RECONVERGENT B1, `(.L_x_25) ;  /* 0x0000012000017945 */ /* 0x000fe20003800200 */
[----:B------:R-:W-:-:S04]  /*08f0*/  IMAD.WIDE.U32 R14, R16, 0x58024e69, R10 ;  /* 0x58024e69100e7825 */ /* 0x000fc800078e000a */
[----:B------:R-:W-:-:S04]  /*0900*/  IMAD R17, R16, 0x898c, R17 ;  /* 0x0000898c10117824 */ /* 0x000fc800078e0211 */
        /* <DEDUP_REMOVED lines=12> */
.L_x_26:
[----:B------:R-:W2:Y:S02]  /*09d0*/  LDG.E R16, desc[UR36][R2.64+0x14] ;  /* 0x0000142402107981 */ /* 0x000ea4000c1e1900 */
[----:B--2---:R-:W-:-:S13]  /*09e0*/  ISETP.NE.AND P1, PT, R16, 0x1, PT ;  /* 0x000000011000780c */ /* 0x004fda0003f25270 */
[----:B------:R-:W-:Y:S05]  /*09f0*/  @P1 EXIT ;  /* 0x000000000000194d */ /* 0x000fea0003800000 */
.L_x_27:
[----:B------:R-:W-:Y:S05]  /*0a00*/  BSYNC.RECONVERGENT B1 ;  /* 0x0000000000017941 */ /* 0x000fea0003800200 */
.L_x_25:
        /* <DEDUP_REMOVED lines=16> */
.L_x_29:
[----:B------:R-:W2:Y:S02]  /*0b10*/  LDG.E R14, desc[UR36][R2.64+0x18] ;  /* 0x00001824020e7981 */ /* 0x000ea4000c1e1900 */
[----:B--2---:R-:W-:-:S13]  /*0b20*/  ISETP.NE.AND P1, PT, R14, 0x1, PT ;  /* 0x000000010e00780c */ /* 0x004fda0003f25270 */
[----:B------:R-:W-:Y:S05]  /*0b30*/  @P1 EXIT ;  /* 0x000000000000194d */ /* 0x000fea0003800000 */
.L_x_30:
[----:B------:R-:W-:Y:S05]  /*0b40*/  BSYNC.RECONVERGENT B1 ;  /* 0x0000000000017941 */ /* 0x000fea0003800200 */
.L_x_28:
        /* <DEDUP_REMOVED lines=16> */
.L_x_32:
[----:B------:R-:W2:Y:S02]  /*0c50*/  LDG.E R14, desc[UR36][R2.64+0x1c] ;  /* 0x00001c24020e7981 */ /* 0x000ea4000c1e1900 */
[----:B--2---:R-:W-:-:S13]  /*0c60*/  ISETP.NE.AND P1, PT, R14, 0x1, PT ;  /* 0x000000010e00780c */ /* 0x004fda0003f25270 */
[----:B------:R-:W-:Y:S05]  /*0c70*/  @P1 EXIT ;  /* 0x000000000000194d */ /* 0x000fea0003800000 */
.L_x_33:
[----:B------:R-:W-:Y:S05]  /*0c80*/  BSYNC.RECONVERGENT B1 ;  /* 0x0000000000017941 */ /* 0x000fea0003800200 */
.L_x_31:
        /* <DEDUP_REMOVED lines=16> */
.L_x_35:
[----:B------:R-:W2:Y:S02]  /*0d90*/  LDG.E R16, desc[UR36][R2.64+0x20] ;  /* 0x0000202402107981 */ /* 0x000ea4000c1e1900 */
[----:B--2---:R-:W-:-:S13]  /*0da0*/  ISETP.NE.AND P1, PT, R16, 0x1, PT ;  /* 0x000000011000780c */ /* 0x004fda0003f25270 */
[----:B------:R-:W-:Y:S05]  /*0db0*/  @P1 EXIT ;  /* 0x000000000000194d */ /* 0x000fea0003800000 */
.L_x_36:
[----:B------:R-:W-:Y:S05]  /*0dc0*/  BSYNC.RECONVERGENT B1 ;  /* 0x0000000000017941 */ /* 0x000fea0003800200 */
.L_x_34:
        /* <DEDUP_REMOVED lines=16> */
.L_x_38:
[----:B------:R-:W2:Y:S02]  /*0ed0*/  LDG.E R14, desc[UR36][R2.64+0x24] ;  /* 0x00002424020e7981 */ /* 0x000ea4000c1e1900 */
[----:B--2---:R-:W-:-:S13]  /*0ee0*/  ISETP.NE.AND P1, PT, R14, 0x1, PT ;  /* 0x000000010e00780c */ /* 0x004fda0003f25270 */
[----:B------:R-:W-:Y:S05]  /*0ef0*/  @P1 EXIT ;  /* 0x000000000000194d */ /* 0x000fea0003800000 */
.L_x_39:
[----:B------:R-:W-:Y:S05]  /*0f00*/  BSYNC.RECONVERGENT B1 ;  /* 0x0000000000017941 */ /* 0x000fea0003800200 */
.L_x_37:
        /* <DEDUP_REMOVED lines=16> */
.L_x_41:
[----:B------:R-:W2:Y:S02]  /*1010*/  LDG.E R16, desc[UR36][R2.64+0x28] ;  /* 0x0000282402107981 */ /* 0x000ea4000c1e1900 */
[----:B--2---:R-:W-:-:S13]  /*1020*/  ISETP.NE.AND P1, PT, R16, 0x1, PT ;  /* 0x000000011000780c */ /* 0x004fda0003f25270 */
[----:B------:R-:W-:Y:S05]  /*1030*/  @P1 EXIT ;  /* 0x000000000000194d */ /* 0x000fea0003800000 */
.L_x_42:
[----:B------:R-:W-:Y:S05]  /*1040*/  BSYNC.RECONVERGENT B1 ;  /* 0x0000000000017941 */ /* 0x000fea0003800200 */
.L_x_40:
        /* <DEDUP_REMOVED lines=16> */
.L_x_44:
[----:B------:R-:W2:Y:S02]  /*1150*/  LDG.E R14, desc[UR36][R2.64+0x2c] ;  /* 0x00002c24020e7981 */ /* 0x000ea4000c1e1900 */
[----:B--2---:R-:W-:-:S13]  /*1160*/  ISETP.NE.AND P1, PT, R14, 0x1, PT ;  /* 0x000000010e00780c */ /* 0x004fda0003f25270 */
[----:B------:R-:W-:Y:S05]  /*1170*/  @P1 EXIT ;  /* 0x000000000000194d */ /* 0x000fea0003800000 */
.L_x_45:
[----:B------:R-:W-:Y:S05]  /*1180*/  BSYNC.RECONVERGENT B1 ;  /* 0x0000000000017941 */ /* 0x000fea0003800200 */
.L_x_43:
        /* <DEDUP_REMOVED lines=16> */
.L_x_47:
[----:B------:R-:W2:Y:S02]  /*1290*/  LDG.E R14, desc[UR36][R2.64+0x30] ;  /* 0x00003024020e7981 */ /* 0x000ea4000c1e1900 */
[----:B--2---:R-:W-:-:S13]  /*12a0*/  ISETP.NE.AND P1, PT, R14, 0x1, PT ;  /* 0x000000010e00780c */ /* 0x004fda0003f25270 */
[----:B------:R-:W-:Y:S05]  /*12b0*/  @P1 EXIT ;  /* 0x000000000000194d */ /* 0x000fea0003800000 */
.L_x_48:
[----:B------:R-:W-:Y:S05]  /*12c0*/  BSYNC.RECONVERGENT B1 ;  /* 0x0000000000017941 */ /* 0x000fea0003800200 */
.L_x_46:
        /* <DEDUP_REMOVED lines=16> */
.L_x_50:
[----:B------:R-:W2:Y:S02]  /*13d0*/  LDG.E R12, desc[UR36][R2.64+0x34] ;  /* 0x00003424020c7981 */ /* 0x000ea4000c1e1900 */
[----:B--2---:R-:W-:-:S13]  /*13e0*/  ISETP.NE.AND P1, PT, R12, 0x1, PT ;  /* 0x000000010c00780c */ /* 0x004fda0003f25270 */
[----:B------:R-:W-:Y:S05]  /*13f0*/  @P1 EXIT ;  /* 0x000000000000194d */ /* 0x000fea0003800000 */
.L_x_51:
[----:B------:R-:W-:Y:S05]  /*1400*/  BSYNC.RECONVERGENT B1 ;  /* 0x0000000000017941 */ /* 0x000fea0003800200 */
.L_x_49:
        /* <DEDUP_REMOVED lines=16> */
.L_x_53:
[----:B------:R-:W2:Y:S02]  /*1510*/  LDG.E R14, desc[UR36][R2.64+0x38] ;  /* 0x00003824020e7981 */ /* 0x000ea4000c1e1900 */
[----:B--2---:R-:W-:-:S13]  /*1520*/  ISETP.NE.AND P1, PT, R14, 0x1, PT ;  /* 0x000000010e00780c */ /* 0x004fda0003f25270 */
[----:B------:R-:W-:Y:S05]  /*1530*/  @P1 EXIT ;  /* 0x000000000000194d */ /* 0x000fea0003800000 */
.L_x_54:
[----:B------:R-:W-:Y:S05]  /*1540*/  BSYNC.RECONVERGENT B1 ;  /* 0x0000000000017941 */ /* 0x000fea0003800200 */
.L_x_52:
        /* <DEDUP_REMOVED lines=16> */
.L_x_56:
[----:B------:R-:W2:Y:S02]  /*1650*/  LDG.E R2, desc[UR36][R2.64+0x3c] ;  /* 0x00003c2402027981 */ /* 0x000ea4000c1e1900 */
[----:B--2---:R-:W-:-:S13]  /*1660*/  ISETP.NE.AND P1, PT, R2, 0x1, PT ;  /* 0x000000010200780c */ /* 0x004fda0003f25270 */
[----:B------:R-:W-:Y:S05]  /*1670*/  @P1 EXIT ;  /* 0x000000000000194d */ /* 0x000fea0003800000 */
.L_x_57:
[----:B------:R-:W-:Y:S05]  /*1680*/  BSYNC.RECONVERGENT B1 ;  /* 0x0000000000017941 */ /* 0x000fea0003800200 */
.L_x_55:
[----:B------:R-:W-:Y:S02]  /*1690*/  HFMA2 R2, -RZ, RZ, 15904, -20.0625 ;  /* 0x73c4cd04ff027431 */ /* 0x000fe400000001ff */
[----:B------:R-:W-:Y:S02]  /*16a0*/  IMAD.MOV.U32 R3, RZ, RZ, -0x768ed2c8 ;  /* 0x89712d38ff037424 */ /* 0x000fe400078e00ff */
[----:B------:R-:W-:-:S04]  /*16b0*/  IMAD R11, R15, 0x772c5f11, RZ ;  /* 0x772c5f110f0b7824 */ /* 0x000fc800078e02ff */
[C---:B------:R-:W-:Y:S02]  /*16c0*/  IMAD R11, R10.reuse, 0x530f32eb, R11 ;  /* 0x530f32eb0a0b7824 */ /* 0x040fe400078e020b */
[----:B------:R-:W-:-:S05]  /*16d0*/  IMAD.WIDE.U32 R2, R10, 0x772c5f11, R2 ;  /* 0x772c5f110a027825 */ /* 0x000fca00078e0002 */
[----:B------:R-:W-:Y:S01]  /*16e0*/  IADD3 R3, PT, PT, R3, R11, RZ ;  /* 0x0000000b03037210 */ /* 0x000fe20007ffe0ff */
[----:B------:R-:W-:Y:S06]  /*16f0*/  @P0 BRA `(.L_x_58) ;  /* 0xffffffe800bc0947 */ /* 0x000fec000383ffff */
[----:B------:R-:W-:Y:S05]  /*1700*/  BSYNC.RECONVERGENT B0 ;  /* 0x0000000000007941 */ /* 0x000fea0003800200 */
.L_x_9:
[----:B------:R-:W-:Y:S01]  /*1710*/  IMAD.SHL.U32 R10, R8, 0x10, RZ ;  /* 0x00000010080a7824 */ /* 0x000fe200078e00ff */
[----:B------:R-:W-:Y:S01]  /*1720*/  SHF.L.U32 R11, R9, 0x4, RZ ;  /* 0x00000004090b7819 */ /* 0x000fe200000006ff */
[----:B------:R-:W0:Y:S01]  /*1730*/  LDCU.64 UR4, c[0x4][0x8] ;  /* 0x01000100ff0477ac */ /* 0x000e220008000a00 */
[----:B------:R-:W-:-:S03]  /*1740*/  MOV R0, 0x0 ;  /* 0x0000000000007802 */ /* 0x000fc60000000f00 */
[----:B------:R1:W-:Y:S01]  /*1750*/  STL.128 [R1], R8 ;  /* 0x0000000801007387 */ /* 0x0003e20000100c00 */
[----:B------:R1:W2:Y:S01]  /*1760*/  LDC.64 R2, c[0x4][R0] ;  /* 0x0100000000027b82 */ /* 0x0002a20000000a00 */
[----:B0-----:R-:W-:Y:S01]  /*1770*/  IMAD.U32 R4, RZ, RZ, UR4 ;  /* 0x00000004ff047e24 */ /* 0x001fe2000f8e00ff */
[----:B------:R-:W-:-:S07]  /*1780*/  MOV R5, UR5 ;  /* 0x0000000500057c02 */ /* 0x000fce0008000f00 */
[----:B------:R-:W-:-:S07]  /*1790*/  LEPC R20, `(.L_x_59) ;  /* 0x000000001014794e */ /* 0x000fce0000000000 */
[----:B-12---:R-:W-:Y:S05]  /*17a0*/  CALL.ABS.NOINC R2 ;  /* 0x0000000002007343 */ /* 0x006fea0003c00000 */
.L_x_59:
[----:B------:R-:W-:Y:S05]  /*17b0*/  EXIT ;  /* 0x000000000000794d */ /* 0x000fea0003800000 */
.L_x_60:
        /* <DEDUP_REMOVED lines=12> */
.L_x_62:


//--------------------- .nv.global.init           --------------------------
	.section	.nv.global.init,"aw",@progbits
.nv.global.init:
	.type		$str,@object
	.size		$str,(.L_0 - $str)
$str:
        /*0000*/ 	.byte	0x46, 0x6f, 0x75, 0x6e, 0x64, 0x20, 0x63, 0x68, 0x75, 0x6e, 0x6b, 0x20, 0x61, 0x74, 0x20, 0x25
        /*0010*/ 	.byte	0x64, 0x2c, 0x20, 0x25, 0x64, 0x3b, 0x20, 0x72, 0x65, 0x61, 0x6c, 0x3a, 0x20, 0x25, 0x64, 0x2c
        /*0020*/ 	.byte	0x20, 0x25, 0x64, 0x0a, 0x00
.L_0:


//--------------------- .nv.shared.reserved.0     --------------------------
	.section	.nv.shared.reserved.0,"aw",@nobits
	.weak		__nv_reservedSMEM_offset_0_alias
	.size		__nv_reservedSMEM_offset_0_alias, 0, 64
	.other		__nv_reservedSMEM_offset_0_alias,@"STO_CUDA_RESERVED_SHARED STV_DEFAULT"
__nv_reservedSMEM_offset_0_alias:
	.zero		0
	.zero		64


//--------------------- .nv.constant0._Z8find_subPiii --------------------------
	.section	.nv.constant0._Z8find_subPiii,"a",@progbits
	.sectionflags	@""
	.align	4
.nv.constant0._Z8find_subPiii:
	.zero		912


//--------------------- .nv.constant0._Z9find_fullPiii --------------------------
	.section	.nv.constant0._Z9find_fullPiii,"a",@progbits
	.sectionflags	@""
	.align	4
.nv.constant0._Z9find_fullPiii:
	.zero		912


//--------------------- SYMBOLS --------------------------

	.type		.nv.reservedSmem.offset0,@object
	.size		.nv.reservedSmem.offset0,0x4
	.type		vprintf,@function
